// auto-generated by cutlass_sweep.gemm — config: {"arch": "sm_90", "cluster_m": 1, "cluster_n": 8, "dtype": "e4m3", "dtype_b": "e4m3", "layout": "nt", "stages": 0, "tile_k": 32, "tile_m": 128, "tile_n": 256}
#include "cutlass/cutlass.h"
#include "cutlass/gemm/collective/collective_builder.hpp"
#include "cutlass/gemm/device/gemm_universal_adapter.h"
#include "cutlass/gemm/kernel/gemm_universal.hpp"
#include "cutlass/epilogue/collective/collective_builder.hpp"

using ElemA = cutlass::float_e4m3_t;
using ElemB = cutlass::float_e4m3_t;
using ElemCD = cutlass::float_e4m3_t;
using Acc  = float;
using TileShape    = cute::Shape<cute::_128, cute::_256, cute::_32>;
using ClusterShape = cute::Shape<cute::_1, cute::_8, cute::_1>;

using CollectiveEpilogue = typename cutlass::epilogue::collective::CollectiveBuilder<
    cutlass::arch::Sm90, cutlass::arch::OpClassTensorOp,
    TileShape, ClusterShape,
    cutlass::epilogue::collective::EpilogueTileAuto,
    Acc, Acc,
    ElemCD, cutlass::layout::RowMajor, 128 / cutlass::sizeof_bits<ElemCD>::value,
    ElemCD, cutlass::layout::RowMajor, 128 / cutlass::sizeof_bits<ElemCD>::value,
    cutlass::epilogue::collective::EpilogueScheduleAuto
  >::CollectiveOp;

using CollectiveMainloop = typename cutlass::gemm::collective::CollectiveBuilder<
    cutlass::arch::Sm90, cutlass::arch::OpClassTensorOp,
    ElemA, cutlass::layout::RowMajor, 128 / cutlass::sizeof_bits<ElemA>::value,
    ElemB, cutlass::layout::ColumnMajor, 128 / cutlass::sizeof_bits<ElemB>::value,
    Acc,
    TileShape, ClusterShape,
    cutlass::gemm::collective::StageCountAutoCarveout<static_cast<int>(sizeof(typename CollectiveEpilogue::SharedStorage))>,
    cutlass::gemm::collective::KernelScheduleAuto
  >::CollectiveOp;

using GemmKernel = cutlass::gemm::kernel::GemmUniversal<
    cute::Shape<int,int,int,int>,
    CollectiveMainloop,
    CollectiveEpilogue
>;
using Gemm = cutlass::gemm::device::GemmUniversalAdapter<GemmKernel>;

// Force the device kernel symbol into the cubin without needing a host main.
auto* _anchor = &cutlass::device_kernel<GemmKernel>;


// ===== COMPILED SASS (sm_90a) =====

	.target	sm_90a

	.elftype	@"ET_EXEC"


//--------------------- .note.nv.tkinfo           --------------------------
	.section	.note.nv.tkinfo,"",@"SHT_NOTE"
	.sectionflags	@"SHF_NOTE_NV_TKINFO"
	.tkinfo
        /*0018*/ 	.word	0x00000002
        /*0030*/ 	.string	""
        /*0030*/ 	.string	"ptxas"
        /*0030*/ 	.string	"Cuda compilation tools, release 13.0, V13.0.88"
        /*0030*/ 	.string	"Build cuda_13.0.r13.0/compiler.36424714_0"
        /*0030*/ 	.string	"-arch sm_90a -m 64 "



//--------------------- .note.nv.cuinfo           --------------------------
	.section	.note.nv.cuinfo,"",@"SHT_NOTE"
	.sectionflags	@"SHF_NOTE_NV_CUINFO"
        /*0018*/ 	.short	0x0002
        /*001a*/ 	.short	0x005a
        /*001c*/ 	.short	0x0082
	.zero		2


//--------------------- .nv.info                  --------------------------
	.section	.nv.info,"",@"SHT_CUDA_INFO"
	.align	4


	//----- nvinfo : EIATTR_REGCOUNT
	.align		4
        /*0000*/ 	.byte	0x04, 0x2f
        /*0002*/ 	.short	(.L_12 - .L_11)
	.align		4
.L_11:
        /*0004*/ 	.word	index@(_ZN7cutlass13device_kernelINS_4gemm6kernel13GemmUniversalIN4cute5tupleIJiiiiEEENS1_10collective13CollectiveMmaINS1_37MainloopSm90TmaGmmaWarpSpecializedFP8ILi18ENS5_IJNS4_1CILi1EEENSA_ILi8EEESB_EEENS1_35KernelTmaWarpSpecializedCooperativeEEENS5_IJNSA_ILi128EEENSA_ILi256EEENSA_ILi32EEEEEENS_12float_e4m3_tENS5_IJlSB_lEEESK_SL_NS4_8TiledMMAINS4_8MMA_AtomIJNS4_4SM904GMMA31MMA_64x256x32_F32E4M3E4M3_SS_TNILNSP_7ScaleInE1ELSR_1EEEEEENS4_6LayoutINS5_IJNSA_ILi2EEESB_SB_EEENS5_IJSB_NSA_ILi0EEESX_EEEEENS5_IJNS4_10UnderscoreES10_S10_EEEEENS4_23SM90_TMA_LOAD_MULTICASTENS4_14ComposedLayoutINS4_7SwizzleILi1ELi4ELi3EEENS4_18smem_ptr_flag_bitsILi8EEENSU_INS5_IJSC_SI_EEENS5_IJSI_SB_EEEEEEEvNS4_8identityENS4_13SM90_TMA_LOADES1C_vS1D_EENS_8epilogue10collective6detail29Sm90TmaWarpSpecializedAdapterINS1H_15DefaultEpilogueISK_SL_SL_NS1G_6thread17LinearCombinationISK_Li1EffLNS1L_9ScaleType4KindE0ELNS_15FloatRoundStyleE2ESK_EENS1_15EpilogueDefaultEEEEEvvEEEEvNT_6ParamsE)
        /*0008*/ 	.word	0x000000a8


	//----- nvinfo : EIATTR_FRAME_SIZE
	.align		4
.L_12:
        /*000c*/ 	.byte	0x04, 0x11
        /*000e*/ 	.short	(.L_14 - .L_13)
	.align		4
.L_13:
        /*0010*/ 	.word	index@(_ZN7cutlass13device_kernelINS_4gemm6kernel13GemmUniversalIN4cute5tupleIJiiiiEEENS1_10collective13CollectiveMmaINS1_37MainloopSm90TmaGmmaWarpSpecializedFP8ILi18ENS5_IJNS4_1CILi1EEENSA_ILi8EEESB_EEENS1_35KernelTmaWarpSpecializedCooperativeEEENS5_IJNSA_ILi128EEENSA_ILi256EEENSA_ILi32EEEEEENS_12float_e4m3_tENS5_IJlSB_lEEESK_SL_NS4_8TiledMMAINS4_8MMA_AtomIJNS4_4SM904GMMA31MMA_64x256x32_F32E4M3E4M3_SS_TNILNSP_7ScaleInE1ELSR_1EEEEEENS4_6LayoutINS5_IJNSA_ILi2EEESB_SB_EEENS5_IJSB_NSA_ILi0EEESX_EEEEENS5_IJNS4_10UnderscoreES10_S10_EEEEENS4_23SM90_TMA_LOAD_MULTICASTENS4_14ComposedLayoutINS4_7SwizzleILi1ELi4ELi3EEENS4_18smem_ptr_flag_bitsILi8EEENSU_INS5_IJSC_SI_EEENS5_IJSI_SB_EEEEEEEvNS4_8identityENS4_13SM90_TMA_LOADES1C_vS1D_EENS_8epilogue10collective6detail29Sm90TmaWarpSpecializedAdapterINS1H_15DefaultEpilogueISK_SL_SL_NS1G_6thread17LinearCombinationISK_Li1EffLNS1L_9ScaleType4KindE0ELNS_15FloatRoundStyleE2ESK_EENS1_15EpilogueDefaultEEEEEvvEEEEvNT_6ParamsE)
        /*0014*/ 	.word	0x00000100


	//----- nvinfo : EIATTR_MIN_STACK_SIZE
	.align		4
.L_14:
        /*0018*/ 	.byte	0x04, 0x12
        /*001a*/ 	.short	(.L_16 - .L_15)
	.align		4
.L_15:
        /*001c*/ 	.word	index@(_ZN7cutlass13device_kernelINS_4gemm6kernel13GemmUniversalIN4cute5tupleIJiiiiEEENS1_10collective13CollectiveMmaINS1_37MainloopSm90TmaGmmaWarpSpecializedFP8ILi18ENS5_IJNS4_1CILi1EEENSA_ILi8EEESB_EEENS1_35KernelTmaWarpSpecializedCooperativeEEENS5_IJNSA_ILi128EEENSA_ILi256EEENSA_ILi32EEEEEENS_12float_e4m3_tENS5_IJlSB_lEEESK_SL_NS4_8TiledMMAINS4_8MMA_AtomIJNS4_4SM904GMMA31MMA_64x256x32_F32E4M3E4M3_SS_TNILNSP_7ScaleInE1ELSR_1EEEEEENS4_6LayoutINS5_IJNSA_ILi2EEESB_SB_EEENS5_IJSB_NSA_ILi0EEESX_EEEEENS5_IJNS4_10UnderscoreES10_S10_EEEEENS4_23SM90_TMA_LOAD_MULTICASTENS4_14ComposedLayoutINS4_7SwizzleILi1ELi4ELi3EEENS4_18smem_ptr_flag_bitsILi8EEENSU_INS5_IJSC_SI_EEENS5_IJSI_SB_EEEEEEEvNS4_8identityENS4_13SM90_TMA_LOADES1C_vS1D_EENS_8epilogue10collective6detail29Sm90TmaWarpSpecializedAdapterINS1H_15DefaultEpilogueISK_SL_SL_NS1G_6thread17LinearCombinationISK_Li1EffLNS1L_9ScaleType4KindE0ELNS_15FloatRoundStyleE2ESK_EENS1_15EpilogueDefaultEEEEEvvEEEEvNT_6ParamsE)
        /*0020*/ 	.word	0x00000100
.L_16:


//--------------------- .nv.compat                --------------------------
	.section	.nv.compat,"",@"SHT_CUDA_COMPAT_INFO"
	.align	4
        /*0000*/ 	.byte	0x02, 0x09, 0x01, 0x00, 0x02, 0x02, 0x04, 0x00, 0x02, 0x05, 0x05, 0x00, 0x03, 0x07, 0x01, 0x01
        /*0010*/ 	.byte	0x02, 0x03, 0x01, 0x00, 0x02, 0x06, 0x01, 0x00, 0x04, 0x0b, 0x08, 0x00, 0x00, 0x00, 0x00, 0x00
        /*0020*/ 	.byte	0x00, 0x00, 0x00, 0x00


//--------------------- .nv.info._ZN7cutlass13device_kernelINS_4gemm6kernel13GemmUniversalIN4cute5tupleIJiiiiEEENS1_10collective13CollectiveMmaINS1_37MainloopSm90TmaGmmaWarpSpecializedFP8ILi18ENS5_IJNS4_1CILi1EEENSA_ILi8EEESB_EEENS1_35KernelTmaWarpSpecializedCooperativeEEENS5_IJNSA_ILi128EEENSA_ILi256EEENSA_ILi32EEEEEENS_12float_e4m3_tENS5_IJlSB_lEEESK_SL_NS4_8TiledMMAINS4_8MMA_AtomIJNS4_4SM904GMMA31MMA_64x256x32_F32E4M3E4M3_SS_TNILNSP_7ScaleInE1ELSR_1EEEEEENS4_6LayoutINS5_IJNSA_ILi2EEESB_SB_EEENS5_IJSB_NSA_ILi0EEESX_EEEEENS5_IJNS4_10UnderscoreES10_S10_EEEEENS4_23SM90_TMA_LOAD_MULTICASTENS4_14ComposedLayoutINS4_7SwizzleILi1ELi4ELi3EEENS4_18smem_ptr_flag_bitsILi8EEENSU_INS5_IJSC_SI_EEENS5_IJSI_SB_EEEEEEEvNS4_8identityENS4_13SM90_TMA_LOADES1C_vS1D_EENS_8epilogue10collective6detail29Sm90TmaWarpSpecializedAdapterINS1H_15DefaultEpilogueISK_SL_SL_NS1G_6thread17LinearCombinationISK_Li1EffLNS1L_9ScaleType4KindE0ELNS_15FloatRoundStyleE2ESK_EENS1_15EpilogueDefaultEEEEEvvEEEEvNT_6ParamsE --------------------------
	.section	.nv.info._ZN7cutlass13device_kernelINS_4gemm6kernel13GemmUniversalIN4cute5tupleIJiiiiEEENS1_10collective13CollectiveMmaINS1_37MainloopSm90TmaGmmaWarpSpecializedFP8ILi18ENS5_IJNS4_1CILi1EEENSA_ILi8EEESB_EEENS1_35KernelTmaWarpSpecializedCooperativeEEENS5_IJNSA_ILi128EEENSA_ILi256EEENSA_ILi32EEEEEENS_12float_e4m3_tENS5_IJlSB_lEEESK_SL_NS4_8TiledMMAINS4_8MMA_AtomIJNS4_4SM904GMMA31MMA_64x256x32_F32E4M3E4M3_SS_TNILNSP_7ScaleInE1ELSR_1EEEEEENS4_6LayoutINS5_IJNSA_ILi2EEESB_SB_EEENS5_IJSB_NSA_ILi0EEESX_EEEEENS5_IJNS4_10UnderscoreES10_S10_EEEEENS4_23SM90_TMA_LOAD_MULTICASTENS4_14ComposedLayoutINS4_7SwizzleILi1ELi4ELi3EEENS4_18smem_ptr_flag_bitsILi8EEENSU_INS5_IJSC_SI_EEENS5_IJSI_SB_EEEEEEEvNS4_8identityENS4_13SM90_TMA_LOADES1C_vS1D_EENS_8epilogue10collective6detail29Sm90TmaWarpSpecializedAdapterINS1H_15DefaultEpilogueISK_SL_SL_NS1G_6thread17LinearCombinationISK_Li1EffLNS1L_9ScaleType4KindE0ELNS_15FloatRoundStyleE2ESK_EENS1_15EpilogueDefaultEEEEEvvEEEEvNT_6ParamsE,"",@"SHT_CUDA_INFO"
	.sectionflags	@""
	.align	4


	//----- nvinfo : EIATTR_CUDA_API_VERSION
	.align		4
        /*0000*/ 	.byte	0x04, 0x37
        /*0002*/ 	.short	(.L_18 - .L_17)
.L_17:
        /*0004*/ 	.word	0x00000082


	//----- nvinfo : EIATTR_KPARAM_INFO
	.align		4
.L_18:
        /*0008*/ 	.byte	0x04, 0x17
        /*000a*/ 	.short	(.L_20 - .L_19)
.L_19:
        /*000c*/ 	.word	0x00000000
        /*0010*/ 	.short	0x0000
        /*0012*/ 	.short	0x0070
        /*0014*/ 	.byte	0x00, 0xf0, 0x01, 0x10


	//----- nvinfo : EIATTR_SPARSE_MMA_MASK
	.align		4
.L_20:
        /*0018*/ 	.byte	0x03, 0x50
        /*001a*/ 	.short	0x0000


	//----- nvinfo : EIATTR_MAXREG_COUNT
	.align		4
        /*001c*/ 	.byte	0x03, 0x1b
        /*001e*/ 	.short	0x00a8


	//----- nvinfo : EIATTR_NUM_BARRIERS
	.align		4
        /*0020*/ 	.byte	0x02, 0x4c
        /*0022*/ 	.byte	0x01
	.zero		1


	//----- nvinfo : EIATTR_ANNOTATIONS
	.align		4
        /*0024*/ 	.byte	0x04, 0x55
        /*0026*/ 	.short	(.L_22 - .L_21)


	//   ....[0]....
.L_21:
        /*0028*/ 	.word	0x00000001
        /*002c*/ 	.byte	0x60, 0x08, 0x00, 0x00, 0x01, 0x00, 0x00, 0x00, 0x90, 0x0a, 0x00, 0x00, 0x01, 0x00, 0x00, 0x00
        /* <DEDUP_REMOVED lines=195> */
        /*0c6c*/ 	.byte	0x30, 0x0b, 0x01, 0x00, 0x01, 0x00, 0x00, 0x00, 0x80, 0x0b, 0x01, 0x00


	//----- nvinfo : EIATTR_MERCURY_ISA_VERSION
	.align		4
.L_22:
        /*0c78*/ 	.byte	0x03, 0x5f
        /*0c7a*/ 	.short	0x0101


	//----- nvinfo : EIATTR_INT_WARP_WIDE_INSTR_OFFSETS
	.align		4
        /*0c7c*/ 	.byte	0x04, 0x31
        /*0c7e*/ 	.short	(.L_24 - .L_23)


	//   ....[0]....
.L_23:
        /*0c80*/ 	.word	0x00000720


	//   ....[1]....
        /*0c84*/ 	.word	0x00000740


	//   ....[2]....
        /*0c88*/ 	.word	0x00000890


	//----- nvinfo : EIATTR_COOP_GROUP_MASK_REGIDS
	.align		4
.L_24:
        /*0c8c*/ 	.byte	0x04, 0x29
        /*0c8e*/ 	.short	(.L_26 - .L_25)


	//   ....[0]....
.L_25:
        /*0c90*/ 	.word	0xffffffff


	//   ....[1]....
        /*0c94*/ 	.word	0xffffffff


	//   ....[2]....
        /*0c98*/ 	.word	0xffffffff


	//   ....[3]....
        /*0c9c*/ 	.word	0xffffffff


	//   ....[4]....
        /*0ca0*/ 	.word	0xffffffff


	//   ....[5]....
        /*0ca4*/ 	.word	0xffffffff


	//----- nvinfo : EIATTR_COOP_GROUP_INSTR_OFFSETS
	.align		4
.L_26:
        /*0ca8*/ 	.byte	0x04, 0x28
        /*0caa*/ 	.short	(.L_28 - .L_27)


	//   ....[0]....
.L_27:
        /*0cac*/ 	.word	0x00000070


	//   ....[1]....
        /*0cb0*/ 	.word	0x00000080


	//   ....[2]....
        /*0cb4*/ 	.word	0x000001a0


	//   ....[3]....
        /*0cb8*/ 	.word	0x000005b0


	//   ....[4]....
        /*0cbc*/ 	.word	0x000009a0


	//   ....[5]....
        /*0cc0*/ 	.word	0x00001720


	//----- nvinfo : EIATTR_REG_RECONFIG
	.align		4
.L_28:
        /*0cc4*/ 	.byte	0x01, 0x54
	.zero		2


	//----- nvinfo : EIATTR_MBARRIER_INSTR_OFFSETS
	.align		4
        /*0cc8*/ 	.byte	0x04, 0x39
        /*0cca*/ 	.short	(.L_30 - .L_29)


	//   ....[0]....
.L_29:
        /*0ccc*/ 	.word	0x00000340
        /*0cd0*/ 	.word	0x000000ff
        /*0cd4*/ 	.word	0x00000000
        /*0cd8*/ 	.short	0x0100
        /*0cda*/ 	.byte	0x09
	.zero		1


	//   ....[1]....
        /*0cdc*/ 	.word	0x00000350
        /*0ce0*/ 	.word	0x000000ff
        /*0ce4*/ 	.word	0x00000090
        /*0ce8*/ 	.short	0x0100
        /*0cea*/ 	.byte	0x09
	.zero		1


	//   ....[2]....
        /*0cec*/ 	.word	0x00000360
        /*0cf0*/ 	.word	0x000000ff
        /*0cf4*/ 	.word	0x00000008
        /*0cf8*/ 	.short	0x0100
        /*0cfa*/ 	.byte	0x09
	.zero		1


	//   ....[3]....
        /*0cfc*/ 	.word	0x00000370
        /*0d00*/ 	.word	0x000000ff
        /*0d04*/ 	.word	0x00000098
        /*0d08*/ 	.short	0x0100
        /*0d0a*/ 	.byte	0x09
	.zero		1


	//   ....[4]....
        /*0d0c*/ 	.word	0x00000380
        /*0d10*/ 	.word	0x000000ff
        /*0d14*/ 	.word	0x00000010
        /*0d18*/ 	.short	0x0100
        /*0d1a*/ 	.byte	0x09
	.zero		1


	//   ....[5]....
        /*0d1c*/ 	.word	0x00000390
        /*0d20*/ 	.word	0x000000ff
        /*0d24*/ 	.word	0x000000a0
        /*0d28*/ 	.short	0x0100
        /*0d2a*/ 	.byte	0x09
	.zero		1


	//   ....[6]....
        /*0d2c*/ 	.word	0x000003a0
        /*0d30*/ 	.word	0x000000ff
        /*0d34*/ 	.word	0x00000018
        /*0d38*/ 	.short	0x0100
        /*0d3a*/ 	.byte	0x09
	.zero		1


	//   ....[7]....
        /*0d3c*/ 	.word	0x000003b0
        /*0d40*/ 	.word	0x000000ff
        /*0d44*/ 	.word	0x000000a8
        /*0d48*/ 	.short	0x0100
        /*0d4a*/ 	.byte	0x09
	.zero		1


	//   ....[8]....
        /*0d4c*/ 	.word	0x000003c0
        /*0d50*/ 	.word	0x000000ff
        /*0d54*/ 	.word	0x00000020
        /*0d58*/ 	.short	0x0100
        /*0d5a*/ 	.byte	0x09
	.zero		1


	//   ....[9]....
        /*0d5c*/ 	.word	0x000003d0
        /*0d60*/ 	.word	0x000000ff
        /*0d64*/ 	.word	0x000000b0
        /*0d68*/ 	.short	0x0100
        /*0d6a*/ 	.byte	0x09
	.zero		1


	//   ....[10]....
        /*0d6c*/ 	.word	0x000003e0
        /*0d70*/ 	.word	0x000000ff
        /*0d74*/ 	.word	0x00000028
        /*0d78*/ 	.short	0x0100
        /*0d7a*/ 	.byte	0x09
	.zero		1


	//   ....[11]....
        /*0d7c*/ 	.word	0x000003f0
        /*0d80*/ 	.word	0x000000ff
        /*0d84*/ 	.word	0x000000b8
        /*0d88*/ 	.short	0x0100
        /*0d8a*/ 	.byte	0x09
	.zero		1


	//   ....[12]....
        /*0d8c*/ 	.word	0x00000400
        /*0d90*/ 	.word	0x000000ff
        /*0d94*/ 	.word	0x00000030
        /*0d98*/ 	.short	0x0100
        /*0d9a*/ 	.byte	0x09
	.zero		1


	//   ....[13]....
        /*0d9c*/ 	.word	0x00000410
        /*0da0*/ 	.word	0x000000ff
        /*0da4*/ 	.word	0x000000c0
        /*0da8*/ 	.short	0x0100
        /*0daa*/ 	.byte	0x09
	.zero		1


	//   ....[14]....
        /*0dac*/ 	.word	0x00000420
        /*0db0*/ 	.word	0x000000ff
        /*0db4*/ 	.word	0x00000038
        /*0db8*/ 	.short	0x0100
        /*0dba*/ 	.byte	0x09
	.zero		1


	//   ....[15]....
        /*0dbc*/ 	.word	0x00000430
        /*0dc0*/ 	.word	0x000000ff
        /*0dc4*/ 	.word	0x000000c8
        /*0dc8*/ 	.short	0x0100
        /*0dca*/ 	.byte	0x09
	.zero		1


	//   ....[16]....
        /*0dcc*/ 	.word	0x00000440
        /*0dd0*/ 	.word	0x000000ff
        /*0dd4*/ 	.word	0x00000040
        /*0dd8*/ 	.short	0x0100
        /*0dda*/ 	.byte	0x09
	.zero		1


	//   ....[17]....
        /*0ddc*/ 	.word	0x00000450
        /*0de0*/ 	.word	0x000000ff
        /*0de4*/ 	.word	0x000000d0
        /*0de8*/ 	.short	0x0100
        /*0dea*/ 	.byte	0x09
	.zero		1


	//   ....[18]....
        /*0dec*/ 	.word	0x00000460
        /*0df0*/ 	.word	0x000000ff
        /*0df4*/ 	.word	0x00000048
        /*0df8*/ 	.short	0x0100
        /*0dfa*/ 	.byte	0x09
	.zero		1


	//   ....[19]....
        /*0dfc*/ 	.word	0x00000470
        /*0e00*/ 	.word	0x000000ff
        /*0e04*/ 	.word	0x000000d8
        /*0e08*/ 	.short	0x0100
        /*0e0a*/ 	.byte	0x09
	.zero		1


	//   ....[20]....
        /*0e0c*/ 	.word	0x00000480
        /*0e10*/ 	.word	0x000000ff
        /*0e14*/ 	.word	0x00000050
        /*0e18*/ 	.short	0x0100
        /*0e1a*/ 	.byte	0x09
	.zero		1


	//   ....[21]....
        /*0e1c*/ 	.word	0x00000490
        /*0e20*/ 	.word	0x000000ff
        /*0e24*/ 	.word	0x000000e0
        /*0e28*/ 	.short	0x0100
        /*0e2a*/ 	.byte	0x09
	.zero		1


	//   ....[22]....
        /*0e2c*/ 	.word	0x000004a0
        /*0e30*/ 	.word	0x000000ff
        /*0e34*/ 	.word	0x00000058
        /*0e38*/ 	.short	0x0100
        /*0e3a*/ 	.byte	0x09
	.zero		1


	//   ....[23]....
        /*0e3c*/ 	.word	0x000004b0
        /*0e40*/ 	.word	0x000000ff
        /*0e44*/ 	.word	0x000000e8
        /*0e48*/ 	.short	0x0100
        /*0e4a*/ 	.byte	0x09
	.zero		1


	//   ....[24]....
        /*0e4c*/ 	.word	0x000004c0
        /*0e50*/ 	.word	0x000000ff
        /*0e54*/ 	.word	0x00000060
        /*0e58*/ 	.short	0x0100
        /*0e5a*/ 	.byte	0x09
	.zero		1


	//   ....[25]....
        /*0e5c*/ 	.word	0x000004d0
        /*0e60*/ 	.word	0x000000ff
        /*0e64*/ 	.word	0x000000f0
        /*0e68*/ 	.short	0x0100
        /*0e6a*/ 	.byte	0x09
	.zero		1


	//   ....[26]....
        /*0e6c*/ 	.word	0x000004e0
        /*0e70*/ 	.word	0x000000ff
        /*0e74*/ 	.word	0x00000068
        /*0e78*/ 	.short	0x0100
        /*0e7a*/ 	.byte	0x09
	.zero		1


	//   ....[27]....
        /*0e7c*/ 	.word	0x000004f0
        /*0e80*/ 	.word	0x000000ff
        /*0e84*/ 	.word	0x000000f8
        /*0e88*/ 	.short	0x0100
        /*0e8a*/ 	.byte	0x09
	.zero		1


	//   ....[28]....
        /*0e8c*/ 	.word	0x00000500
        /*0e90*/ 	.word	0x000000ff
        /*0e94*/ 	.word	0x00000070
        /*0e98*/ 	.short	0x0100
        /*0e9a*/ 	.byte	0x09
	.zero		1


	//   ....[29]....
        /*0e9c*/ 	.word	0x00000510
        /*0ea0*/ 	.word	0x000000ff
        /*0ea4*/ 	.word	0x00000100
        /*0ea8*/ 	.short	0x0100
        /*0eaa*/ 	.byte	0x09
	.zero		1


	//   ....[30]....
        /*0eac*/ 	.word	0x00000520
        /*0eb0*/ 	.word	0x000000ff
        /*0eb4*/ 	.word	0x00000078
        /*0eb8*/ 	.short	0x0100
        /*0eba*/ 	.byte	0x09
	.zero		1


	//   ....[31]....
        /*0ebc*/ 	.word	0x00000530
        /*0ec0*/ 	.word	0x000000ff
        /*0ec4*/ 	.word	0x00000108
        /*0ec8*/ 	.short	0x0100
        /*0eca*/ 	.byte	0x09
	.zero		1


	//   ....[32]....
        /*0ecc*/ 	.word	0x00000540
        /*0ed0*/ 	.word	0x000000ff
        /*0ed4*/ 	.word	0x00000080
        /*0ed8*/ 	.short	0x0100
        /*0eda*/ 	.byte	0x09
	.zero		1


	//   ....[33]....
        /*0edc*/ 	.word	0x00000550
        /*0ee0*/ 	.word	0x000000ff
        /*0ee4*/ 	.word	0x00000110
        /*0ee8*/ 	.short	0x0100
        /*0eea*/ 	.byte	0x09
	.zero		1


	//   ....[34]....
        /*0eec*/ 	.word	0x00000560
        /*0ef0*/ 	.word	0x000000ff
        /*0ef4*/ 	.word	0x00000088
        /*0ef8*/ 	.short	0x0100
        /*0efa*/ 	.byte	0x09
	.zero		1


	//   ....[35]....
        /*0efc*/ 	.word	0x00000570
        /*0f00*/ 	.word	0x000000ff
        /*0f04*/ 	.word	0x00000118
        /*0f08*/ 	.short	0x0100
        /*0f0a*/ 	.byte	0x09
	.zero		1


	//   ....[36]....
        /*0f0c*/ 	.word	0x00000920
        /*0f10*/ 	.word	0x000000ff
        /*0f14*/ 	.word	0x00000130
        /*0f18*/ 	.short	0x0100
        /*0f1a*/ 	.byte	0x06
	.zero		1


	//   ....[37]....
        /*0f1c*/ 	.word	0x00000950
        /*0f20*/ 	.word	0x000000ff
        /*0f24*/ 	.word	0x00000138
        /*0f28*/ 	.short	0x0100
        /*0f2a*/ 	.byte	0x06
	.zero		1


	//   ....[38]....
        /*0f2c*/ 	.word	0x00001f30
        /*0f30*/ 	.word	0x000000ff
        /*0f34*/ 	.word	0x00000000
        /*0f38*/ 	.short	0x010a
        /*0f3a*/ 	.byte	0x06
	.zero		1


	//   ....[39]....
        /*0f3c*/ 	.word	0x00001f70
        /*0f40*/ 	.word	0x000000ff
        /*0f44*/ 	.word	0x00000000
        /*0f48*/ 	.short	0x010a
        /*0f4a*/ 	.byte	0x06
	.zero		1


	//   ....[40]....
        /*0f4c*/ 	.word	0x00003130
        /*0f50*/ 	.word	0x000000ff
        /*0f54*/ 	.word	0x00000000
        /*0f58*/ 	.short	0x010a
        /*0f5a*/ 	.byte	0x09
	.zero		1


	//   ....[41]....
        /*0f5c*/ 	.word	0x00003170
        /*0f60*/ 	.word	0x000000ff
        /*0f64*/ 	.word	0x00000000
        /*0f68*/ 	.short	0x010a
        /*0f6a*/ 	.byte	0x09
	.zero		1


	//   ....[42]....
        /*0f6c*/ 	.word	0x00004180
        /*0f70*/ 	.word	0x000000e5
        /*0f74*/ 	.word	0x00000000
        /*0f78*/ 	.short	0x0101
        /*0f7a*/ 	.byte	0x3f
	.zero		1


	//   ....[43]....
        /*0f7c*/ 	.word	0x00005370
        /*0f80*/ 	.word	0x00000018
        /*0f84*/ 	.word	0x00000000
        /*0f88*/ 	.short	0x0101
        /*0f8a*/ 	.byte	0x3f
	.zero		1


	//   ....[44]....
        /*0f8c*/ 	.word	0x0000f5a0
        /*0f90*/ 	.word	0x0000000d
        /*0f94*/ 	.word	0x00000090
        /*0f98*/ 	.short	0x010a
        /*0f9a*/ 	.byte	0x3f
	.zero		1


	//   ....[45]....
        /*0f9c*/ 	.word	0x0000f970
        /*0fa0*/ 	.word	0x00000005
        /*0fa4*/ 	.word	0x00000138
        /*0fa8*/ 	.short	0x0101
        /*0faa*/ 	.byte	0x3f
	.zero		1


	//   ....[46]....
        /*0fac*/ 	.word	0x000100f0
        /*0fb0*/ 	.word	0x00000007
        /*0fb4*/ 	.word	0x00000000
        /*0fb8*/ 	.short	0x010a
        /*0fba*/ 	.byte	0x3f
	.zero		1


	//   ....[47]....
        /*0fbc*/ 	.word	0x00010170
        /*0fc0*/ 	.word	0x00000008
        /*0fc4*/ 	.word	0x00000000
        /*0fc8*/ 	.short	0x010a
        /*0fca*/ 	.byte	0x3f
	.zero		1


	//   ....[48]....
        /*0fcc*/ 	.word	0x00010200
        /*0fd0*/ 	.word	0x00000009
        /*0fd4*/ 	.word	0x00000000
        /*0fd8*/ 	.short	0x010a
        /*0fda*/ 	.byte	0x3f
	.zero		1


	//   ....[49]....
        /*0fdc*/ 	.word	0x00010290
        /*0fe0*/ 	.word	0x00000008
        /*0fe4*/ 	.word	0x00000000
        /*0fe8*/ 	.short	0x010a
        /*0fea*/ 	.byte	0x3f
	.zero		1


	//   ....[50]....
        /*0fec*/ 	.word	0x00010320
        /*0ff0*/ 	.word	0x00000009
        /*0ff4*/ 	.word	0x00000000
        /*0ff8*/ 	.short	0x010a
        /*0ffa*/ 	.byte	0x3f
	.zero		1


	//   ....[51]....
        /*0ffc*/ 	.word	0x000103b0
        /*1000*/ 	.word	0x00000008
        /*1004*/ 	.word	0x00000000
        /*1008*/ 	.short	0x010a
        /*100a*/ 	.byte	0x3f
	.zero		1


	//   ....[52]....
        /*100c*/ 	.word	0x00010440
        /*1010*/ 	.word	0x00000009
        /*1014*/ 	.word	0x00000000
        /*1018*/ 	.short	0x010a
        /*101a*/ 	.byte	0x3f
	.zero		1


	//   ....[53]....
        /*101c*/ 	.word	0x000104d0
        /*1020*/ 	.word	0x00000008
        /*1024*/ 	.word	0x00000000
        /*1028*/ 	.short	0x010a
        /*102a*/ 	.byte	0x3f
	.zero		1


	//   ....[54]....
        /*102c*/ 	.word	0x00010560
        /*1030*/ 	.word	0x00000009
        /*1034*/ 	.word	0x00000000
        /*1038*/ 	.short	0x010a
        /*103a*/ 	.byte	0x3f
	.zero		1


	//   ....[55]....
        /*103c*/ 	.word	0x000105f0
        /*1040*/ 	.word	0x00000008
        /*1044*/ 	.word	0x00000000
        /*1048*/ 	.short	0x010a
        /*104a*/ 	.byte	0x3f
	.zero		1


	//   ....[56]....
        /*104c*/ 	.word	0x00010680
        /*1050*/ 	.word	0x00000009
        /*1054*/ 	.word	0x00000000
        /*1058*/ 	.short	0x010a
        /*105a*/ 	.byte	0x3f
	.zero		1


	//   ....[57]....
        /*105c*/ 	.word	0x00010710
        /*1060*/ 	.word	0x00000008
        /*1064*/ 	.word	0x00000000
        /*1068*/ 	.short	0x010a
        /*106a*/ 	.byte	0x3f
	.zero		1


	//   ....[58]....
        /*106c*/ 	.word	0x000107a0
        /*1070*/ 	.word	0x00000009
        /*1074*/ 	.word	0x00000000
        /*1078*/ 	.short	0x010a
        /*107a*/ 	.byte	0x3f
	.zero		1


	//   ....[59]....
        /*107c*/ 	.word	0x00010830
        /*1080*/ 	.word	0x00000008
        /*1084*/ 	.word	0x00000000
        /*1088*/ 	.short	0x010a
        /*108a*/ 	.byte	0x3f
	.zero		1


	//   ....[60]....
        /*108c*/ 	.word	0x000108c0
        /*1090*/ 	.word	0x00000009
        /*1094*/ 	.word	0x00000000
        /*1098*/ 	.short	0x010a
        /*109a*/ 	.byte	0x3f
	.zero		1


	//   ....[61]....
        /*109c*/ 	.word	0x00010950
        /*10a0*/ 	.word	0x00000008
        /*10a4*/ 	.word	0x00000000
        /*10a8*/ 	.short	0x010a
        /*10aa*/ 	.byte	0x3f
	.zero		1


	//   ....[62]....
        /*10ac*/ 	.word	0x000109e0
        /*10b0*/ 	.word	0x0000000b
        /*10b4*/ 	.word	0x00000000
        /*10b8*/ 	.short	0x010a
        /*10ba*/ 	.byte	0x3f
	.zero		1


	//   ....[63]....
        /*10bc*/ 	.word	0x00010a70
        /*10c0*/ 	.word	0x00000003
        /*10c4*/ 	.word	0x00000000
        /*10c8*/ 	.short	0x010a
        /*10ca*/ 	.byte	0x3f
	.zero		1


	//   ....[64]....
        /*10cc*/ 	.word	0x00010ae0
        /*10d0*/ 	.word	0x00000003
        /*10d4*/ 	.word	0x00000000
        /*10d8*/ 	.short	0x010a
        /*10da*/ 	.byte	0x3f
	.zero		1


	//   ....[65]....
        /*10dc*/ 	.word	0x00010b50
        /*10e0*/ 	.word	0x00000000
        /*10e4*/ 	.word	0x00000000
        /*10e8*/ 	.short	0x010a
        /*10ea*/ 	.byte	0x3f
	.zero		1


	//   ....[66]....
        /*10ec*/ 	.word	0x00010c30
        /*10f0*/ 	.word	0x0000000d
        /*10f4*/ 	.word	0x00000090
        /*10f8*/ 	.short	0x010a
        /*10fa*/ 	.byte	0x3f
	.zero		1


	//   ....[67]....
        /*10fc*/ 	.word	0x00010d00
        /*1100*/ 	.word	0x00000007
        /*1104*/ 	.word	0x00000000
        /*1108*/ 	.short	0x010a
        /*110a*/ 	.byte	0x3f
	.zero		1


	//   ....[68]....
        /*110c*/ 	.word	0x00010d50
        /*1110*/ 	.word	0x00000008
        /*1114*/ 	.word	0x00000000
        /*1118*/ 	.short	0x010a
        /*111a*/ 	.byte	0x3f
	.zero		1


	//   ....[69]....
        /*111c*/ 	.word	0x00010da0
        /*1120*/ 	.word	0x00000009
        /*1124*/ 	.word	0x00000000
        /*1128*/ 	.short	0x010a
        /*112a*/ 	.byte	0x3f
	.zero		1


	//   ....[70]....
        /*112c*/ 	.word	0x00010df0
        /*1130*/ 	.word	0x00000008
        /*1134*/ 	.word	0x00000000
        /*1138*/ 	.short	0x010a
        /*113a*/ 	.byte	0x3f
	.zero		1


	//   ....[71]....
        /*113c*/ 	.word	0x00010e40
        /*1140*/ 	.word	0x00000009
        /*1144*/ 	.word	0x00000000
        /*1148*/ 	.short	0x010a
        /*114a*/ 	.byte	0x3f
	.zero		1


	//   ....[72]....
        /*114c*/ 	.word	0x00010e90
        /*1150*/ 	.word	0x00000008
        /*1154*/ 	.word	0x00000000
        /*1158*/ 	.short	0x010a
        /*115a*/ 	.byte	0x3f
	.zero		1


	//   ....[73]....
        /*115c*/ 	.word	0x00010ee0
        /*1160*/ 	.word	0x00000009
        /*1164*/ 	.word	0x00000000
        /*1168*/ 	.short	0x010a
        /*116a*/ 	.byte	0x3f
	.zero		1


	//   ....[74]....
        /*116c*/ 	.word	0x00010f30
        /*1170*/ 	.word	0x00000008
        /*1174*/ 	.word	0x00000000
        /*1178*/ 	.short	0x010a
        /*117a*/ 	.byte	0x3f
	.zero		1


	//   ....[75]....
        /*117c*/ 	.word	0x00010f80
        /*1180*/ 	.word	0x00000009
        /*1184*/ 	.word	0x00000000
        /*1188*/ 	.short	0x010a
        /*118a*/ 	.byte	0x3f
	.zero		1


	//   ....[76]....
        /*118c*/ 	.word	0x00010fd0
        /*1190*/ 	.word	0x00000008
        /*1194*/ 	.word	0x00000000
        /*1198*/ 	.short	0x010a
        /*119a*/ 	.byte	0x3f
	.zero		1


	//   ....[77]....
        /*119c*/ 	.word	0x00011020
        /*11a0*/ 	.word	0x00000009
        /*11a4*/ 	.word	0x00000000
        /*11a8*/ 	.short	0x010a
        /*11aa*/ 	.byte	0x3f
	.zero		1


	//   ....[78]....
        /*11ac*/ 	.word	0x00011070
        /*11b0*/ 	.word	0x00000008
        /*11b4*/ 	.word	0x00000000
        /*11b8*/ 	.short	0x010a
        /*11ba*/ 	.byte	0x3f
	.zero		1


	//   ....[79]....
        /*11bc*/ 	.word	0x000110c0
        /*11c0*/ 	.word	0x00000009
        /*11c4*/ 	.word	0x00000000
        /*11c8*/ 	.short	0x010a
        /*11ca*/ 	.byte	0x3f
	.zero		1


	//   ....[80]....
        /*11cc*/ 	.word	0x00011110
        /*11d0*/ 	.word	0x00000008
        /*11d4*/ 	.word	0x00000000
        /*11d8*/ 	.short	0x010a
        /*11da*/ 	.byte	0x3f
	.zero		1


	//   ....[81]....
        /*11dc*/ 	.word	0x00011160
        /*11e0*/ 	.word	0x00000009
        /*11e4*/ 	.word	0x00000000
        /*11e8*/ 	.short	0x010a
        /*11ea*/ 	.byte	0x3f
	.zero		1


	//   ....[82]....
        /*11ec*/ 	.word	0x000111b0
        /*11f0*/ 	.word	0x00000008
        /*11f4*/ 	.word	0x00000000
        /*11f8*/ 	.short	0x010a
        /*11fa*/ 	.byte	0x3f
	.zero		1


	//   ....[83]....
        /*11fc*/ 	.word	0x00011200
        /*1200*/ 	.word	0x0000000b
        /*1204*/ 	.word	0x00000000
        /*1208*/ 	.short	0x010a
        /*120a*/ 	.byte	0x3f
	.zero		1


	//----- nvinfo : EIATTR_NUM_MBARRIERS
	.align		4
.L_30:
        /*120c*/ 	.byte	0x03, 0x38
        /*120e*/ 	.short	0x0026


	//----- nvinfo : EIATTR_EXIT_INSTR_OFFSETS
	.align		4
        /*1210*/ 	.byte	0x04, 0x1c
        /*1212*/ 	.short	(.L_32 - .L_31)


	//   ....[0]....
.L_31:
        /*1214*/ 	.word	0x00000b30


	//   ....[1]....
        /*1218*/ 	.word	0x000013c0


	//   ....[2]....
        /*121c*/ 	.word	0x0000ec90


	//   ....[3]....
        /*1220*/ 	.word	0x0000f220


	//   ....[4]....
        /*1224*/ 	.word	0x00010ac0


	//----- nvinfo : EIATTR_MAX_THREADS
	.align		4
.L_32:
        /*1228*/ 	.byte	0x04, 0x05
        /*122a*/ 	.short	(.L_34 - .L_33)
.L_33:
        /*122c*/ 	.word	0x00000180
        /*1230*/ 	.word	0x00000001
        /*1234*/ 	.word	0x00000001


	//----- nvinfo : EIATTR_CRS_STACK_SIZE
	.align		4
.L_34:
        /*1238*/ 	.byte	0x04, 0x1e
        /*123a*/ 	.short	(.L_36 - .L_35)
.L_35:
        /*123c*/ 	.word	0x00000000


	//----- nvinfo : EIATTR_CBANK_PARAM_SIZE
	.align		4
.L_36:
        /*1240*/ 	.byte	0x03, 0x19
        /*1242*/ 	.short	0x0470


	//----- nvinfo : EIATTR_PARAM_CBANK
	.align		4
        /*1244*/ 	.byte	0x04, 0x0a
        /*1246*/ 	.short	(.L_38 - .L_37)
	.align		4
.L_37:
        /*1248*/ 	.word	index@(.nv.constant0._ZN7cutlass13device_kernelINS_4gemm6kernel13GemmUniversalIN4cute5tupleIJiiiiEEENS1_10collective13CollectiveMmaINS1_37MainloopSm90TmaGmmaWarpSpecializedFP8ILi18ENS5_IJNS4_1CILi1EEENSA_ILi8EEESB_EEENS1_35KernelTmaWarpSpecializedCooperativeEEENS5_IJNSA_ILi128EEENSA_ILi256EEENSA_ILi32EEEEEENS_12float_e4m3_tENS5_IJlSB_lEEESK_SL_NS4_8TiledMMAINS4_8MMA_AtomIJNS4_4SM904GMMA31MMA_64x256x32_F32E4M3E4M3_SS_TNILNSP_7ScaleInE1ELSR_1EEEEEENS4_6LayoutINS5_IJNSA_ILi2EEESB_SB_EEENS5_IJSB_NSA_ILi0EEESX_EEEEENS5_IJNS4_10UnderscoreES10_S10_EEEEENS4_23SM90_TMA_LOAD_MULTICASTENS4_14ComposedLayoutINS4_7SwizzleILi1ELi4ELi3EEENS4_18smem_ptr_flag_bitsILi8EEENSU_INS5_IJSC_SI_EEENS5_IJSI_SB_EEEEEEEvNS4_8identityENS4_13SM90_TMA_LOADES1C_vS1D_EENS_8epilogue10collective6detail29Sm90TmaWarpSpecializedAdapterINS1H_15DefaultEpilogueISK_SL_SL_NS1G_6thread17LinearCombinationISK_Li1EffLNS1L_9ScaleType4KindE0ELNS_15FloatRoundStyleE2ESK_EENS1_15EpilogueDefaultEEEEEvvEEEEvNT_6ParamsE)
        /*124c*/ 	.short	0x0210
        /*124e*/ 	.short	0x0470


	//----- nvinfo : EIATTR_SW_WAR
	.align		4
.L_38:
        /*1250*/ 	.byte	0x04, 0x36
        /*1252*/ 	.short	(.L_40 - .L_39)
.L_39:
        /*1254*/ 	.word	0x00000008
.L_40:


//--------------------- .nv.callgraph             --------------------------
	.section	.nv.callgraph,"",@"SHT_CUDA_CALLGRAPH"
	.align	4
	.sectionentsize	8
	.align		4
        /*0000*/ 	.word	0x00000000
	.align		4
        /*0004*/ 	.word	0xffffffff
	.align		4
        /*0008*/ 	.word	0x00000000
	.align		4
        /*000c*/ 	.word	0xfffffffe
	.align		4
        /*0010*/ 	.word	0x00000000
	.align		4
        /*0014*/ 	.word	0xfffffffd
	.align		4
        /*0018*/ 	.word	0x00000000
	.align		4
        /*001c*/ 	.word	0xfffffffc


//--------------------- .nv.constant4             --------------------------
	.section	.nv.constant4,"a",@progbits
	.align	8
	.align		8
.nv.constant4:
        /*0000*/ 	.dword	_ZN40_INTERNAL_15a17562_4_k_cu_2ca08966_183534cuda3std3__45__cpo5beginE
	.align		8
        /*0008*/ 	.dword	_ZN40_INTERNAL_15a17562_4_k_cu_2ca08966_183534cuda3std3__45__cpo3endE
	.align		8
        /*0010*/ 	.dword	_ZN40_INTERNAL_15a17562_4_k_cu_2ca08966_183534cuda3std3__45__cpo6cbeginE
	.align		8
        /*0018*/ 	.dword	_ZN40_INTERNAL_15a17562_4_k_cu_2ca08966_183534cuda3std3__45__cpo4cendE
	.align		8
        /*0020*/ 	.dword	_ZN40_INTERNAL_15a17562_4_k_cu_2ca08966_183534cuda3std3__442_GLOBAL__N__15a17562_4_k_cu_2ca08966_183536ignoreE
	.align		8
        /*0028*/ 	.dword	_ZN40_INTERNAL_15a17562_4_k_cu_2ca08966_183534cuda3std3__419piecewise_constructE
	.align		8
        /*0030*/ 	.dword	_ZN40_INTERNAL_15a17562_4_k_cu_2ca08966_183534cuda3std3__48in_placeE
	.align		8
        /*0038*/ 	.dword	_ZN40_INTERNAL_15a17562_4_k_cu_2ca08966_183534cuda3std6ranges3__45__cpo4swapE
	.align		8
        /*0040*/ 	.dword	_ZN40_INTERNAL_15a17562_4_k_cu_2ca08966_183534cuda3std6ranges3__45__cpo9iter_moveE
	.align		8
        /*0048*/ 	.dword	_ZN40_INTERNAL_15a17562_4_k_cu_2ca08966_183534cute7productE
	.align		8
        /*0050*/ 	.dword	_ZN40_INTERNAL_15a17562_4_k_cu_2ca08966_183534cute1_E


//--------------------- .text._ZN7cutlass13device_kernelINS_4gemm6kernel13GemmUniversalIN4cute5tupleIJiiiiEEENS1_10collective13CollectiveMmaINS1_37MainloopSm90TmaGmmaWarpSpecializedFP8ILi18ENS5_IJNS4_1CILi1EEENSA_ILi8EEESB_EEENS1_35KernelTmaWarpSpecializedCooperativeEEENS5_IJNSA_ILi128EEENSA_ILi256EEENSA_ILi32EEEEEENS_12float_e4m3_tENS5_IJlSB_lEEESK_SL_NS4_8TiledMMAINS4_8MMA_AtomIJNS4_4SM904GMMA31MMA_64x256x32_F32E4M3E4M3_SS_TNILNSP_7ScaleInE1ELSR_1EEEEEENS4_6LayoutINS5_IJNSA_ILi2EEESB_SB_EEENS5_IJSB_NSA_ILi0EEESX_EEEEENS5_IJNS4_10UnderscoreES10_S10_EEEEENS4_23SM90_TMA_LOAD_MULTICASTENS4_14ComposedLayoutINS4_7SwizzleILi1ELi4ELi3EEENS4_18smem_ptr_flag_bitsILi8EEENSU_INS5_IJSC_SI_EEENS5_IJSI_SB_EEEEEEEvNS4_8identityENS4_13SM90_TMA_LOADES1C_vS1D_EENS_8epilogue10collective6detail29Sm90TmaWarpSpecializedAdapterINS1H_15DefaultEpilogueISK_SL_SL_NS1G_6thread17LinearCombinationISK_Li1EffLNS1L_9ScaleType4KindE0ELNS_15FloatRoundStyleE2ESK_EENS1_15EpilogueDefaultEEEEEvvEEEEvNT_6ParamsE --------------------------
	.section	.text._ZN7cutlass13device_kernelINS_4gemm6kernel13GemmUniversalIN4cute5tupleIJiiiiEEENS1_10collective13CollectiveMmaINS1_37MainloopSm90TmaGmmaWarpSpecializedFP8ILi18ENS5_IJNS4_1CILi1EEENSA_ILi8EEESB_EEENS1_35KernelTmaWarpSpecializedCooperativeEEENS5_IJNSA_ILi128EEENSA_ILi256EEENSA_ILi32EEEEEENS_12float_e4m3_tENS5_IJlSB_lEEESK_SL_NS4_8TiledMMAINS4_8MMA_AtomIJNS4_4SM904GMMA31MMA_64x256x32_F32E4M3E4M3_SS_TNILNSP_7ScaleInE1ELSR_1EEEEEENS4_6LayoutINS5_IJNSA_ILi2EEESB_SB_EEENS5_IJSB_NSA_ILi0EEESX_EEEEENS5_IJNS4_10UnderscoreES10_S10_EEEEENS4_23SM90_TMA_LOAD_MULTICASTENS4_14ComposedLayoutINS4_7SwizzleILi1ELi4ELi3EEENS4_18smem_ptr_flag_bitsILi8EEENSU_INS5_IJSC_SI_EEENS5_IJSI_SB_EEEEEEEvNS4_8identityENS4_13SM90_TMA_LOADES1C_vS1D_EENS_8epilogue10collective6detail29Sm90TmaWarpSpecializedAdapterINS1H_15DefaultEpilogueISK_SL_SL_NS1G_6thread17LinearCombinationISK_Li1EffLNS1L_9ScaleType4KindE0ELNS_15FloatRoundStyleE2ESK_EENS1_15EpilogueDefaultEEEEEvvEEEEvNT_6ParamsE,"ax",@progbits
	.align	128
.text._ZN7cutlass13device_kernelINS_4gemm6kernel13GemmUniversalIN4cute5tupleIJiiiiEEENS1_10collective13CollectiveMmaINS1_37MainloopSm90TmaGmmaWarpSpecializedFP8ILi18ENS5_IJNS4_1CILi1EEENSA_ILi8EEESB_EEENS1_35KernelTmaWarpSpecializedCooperativeEEENS5_IJNSA_ILi128EEENSA_ILi256EEENSA_ILi32EEEEEENS_12float_e4m3_tENS5_IJlSB_lEEESK_SL_NS4_8TiledMMAINS4_8MMA_AtomIJNS4_4SM904GMMA31MMA_64x256x32_F32E4M3E4M3_SS_TNILNSP_7ScaleInE1ELSR_1EEEEEENS4_6LayoutINS5_IJNSA_ILi2EEESB_SB_EEENS5_IJSB_NSA_ILi0EEESX_EEEEENS5_IJNS4_10UnderscoreES10_S10_EEEEENS4_23SM90_TMA_LOAD_MULTICASTENS4_14ComposedLayoutINS4_7SwizzleILi1ELi4ELi3EEENS4_18smem_ptr_flag_bitsILi8EEENSU_INS5_IJSC_SI_EEENS5_IJSI_SB_EEEEEEEvNS4_8identityENS4_13SM90_TMA_LOADES1C_vS1D_EENS_8epilogue10collective6detail29Sm90TmaWarpSpecializedAdapterINS1H_15DefaultEpilogueISK_SL_SL_NS1G_6thread17LinearCombinationISK_Li1EffLNS1L_9ScaleType4KindE0ELNS_15FloatRoundStyleE2ESK_EENS1_15EpilogueDefaultEEEEEvvEEEEvNT_6ParamsE:
        .type           _ZN7cutlass13device_kernelINS_4gemm6kernel13GemmUniversalIN4cute5tupleIJiiiiEEENS1_10collective13CollectiveMmaINS1_37MainloopSm90TmaGmmaWarpSpecializedFP8ILi18ENS5_IJNS4_1CILi1EEENSA_ILi8EEESB_EEENS1_35KernelTmaWarpSpecializedCooperativeEEENS5_IJNSA_ILi128EEENSA_ILi256EEENSA_ILi32EEEEEENS_12float_e4m3_tENS5_IJlSB_lEEESK_SL_NS4_8TiledMMAINS4_8MMA_AtomIJNS4_4SM904GMMA31MMA_64x256x32_F32E4M3E4M3_SS_TNILNSP_7ScaleInE1ELSR_1EEEEEENS4_6LayoutINS5_IJNSA_ILi2EEESB_SB_EEENS5_IJSB_NSA_ILi0EEESX_EEEEENS5_IJNS4_10UnderscoreES10_S10_EEEEENS4_23SM90_TMA_LOAD_MULTICASTENS4_14ComposedLayoutINS4_7SwizzleILi1ELi4ELi3EEENS4_18smem_ptr_flag_bitsILi8EEENSU_INS5_IJSC_SI_EEENS5_IJSI_SB_EEEEEEEvNS4_8identityENS4_13SM90_TMA_LOADES1C_vS1D_EENS_8epilogue10collective6detail29Sm90TmaWarpSpecializedAdapterINS1H_15DefaultEpilogueISK_SL_SL_NS1G_6thread17LinearCombinationISK_Li1EffLNS1L_9ScaleType4KindE0ELNS_15FloatRoundStyleE2ESK_EENS1_15EpilogueDefaultEEEEEvvEEEEvNT_6ParamsE,@function
        .size           _ZN7cutlass13device_kernelINS_4gemm6kernel13GemmUniversalIN4cute5tupleIJiiiiEEENS1_10collective13CollectiveMmaINS1_37MainloopSm90TmaGmmaWarpSpecializedFP8ILi18ENS5_IJNS4_1CILi1EEENSA_ILi8EEESB_EEENS1_35KernelTmaWarpSpecializedCooperativeEEENS5_IJNSA_ILi128EEENSA_ILi256EEENSA_ILi32EEEEEENS_12float_e4m3_tENS5_IJlSB_lEEESK_SL_NS4_8TiledMMAINS4_8MMA_AtomIJNS4_4SM904GMMA31MMA_64x256x32_F32E4M3E4M3_SS_TNILNSP_7ScaleInE1ELSR_1EEEEEENS4_6LayoutINS5_IJNSA_ILi2EEESB_SB_EEENS5_IJSB_NSA_ILi0EEESX_EEEEENS5_IJNS4_10UnderscoreES10_S10_EEEEENS4_23SM90_TMA_LOAD_MULTICASTENS4_14ComposedLayoutINS4_7SwizzleILi1ELi4ELi3EEENS4_18smem_ptr_flag_bitsILi8EEENSU_INS5_IJSC_SI_EEENS5_IJSI_SB_EEEEEEEvNS4_8identityENS4_13SM90_TMA_LOADES1C_vS1D_EENS_8epilogue10collective6detail29Sm90TmaWarpSpecializedAdapterINS1H_15DefaultEpilogueISK_SL_SL_NS1G_6thread17LinearCombinationISK_Li1EffLNS1L_9ScaleType4KindE0ELNS_15FloatRoundStyleE2ESK_EENS1_15EpilogueDefaultEEEEEvvEEEEvNT_6ParamsE,(.L_x_363 - _ZN7cutlass13device_kernelINS_4gemm6kernel13GemmUniversalIN4cute5tupleIJiiiiEEENS1_10collective13CollectiveMmaINS1_37MainloopSm90TmaGmmaWarpSpecializedFP8ILi18ENS5_IJNS4_1CILi1EEENSA_ILi8EEESB_EEENS1_35KernelTmaWarpSpecializedCooperativeEEENS5_IJNSA_ILi128EEENSA_ILi256EEENSA_ILi32EEEEEENS_12float_e4m3_tENS5_IJlSB_lEEESK_SL_NS4_8TiledMMAINS4_8MMA_AtomIJNS4_4SM904GMMA31MMA_64x256x32_F32E4M3E4M3_SS_TNILNSP_7ScaleInE1ELSR_1EEEEEENS4_6LayoutINS5_IJNSA_ILi2EEESB_SB_EEENS5_IJSB_NSA_ILi0EEESX_EEEEENS5_IJNS4_10UnderscoreES10_S10_EEEEENS4_23SM90_TMA_LOAD_MULTICASTENS4_14ComposedLayoutINS4_7SwizzleILi1ELi4ELi3EEENS4_18smem_ptr_flag_bitsILi8EEENSU_INS5_IJSC_SI_EEENS5_IJSI_SB_EEEEEEEvNS4_8identityENS4_13SM90_TMA_LOADES1C_vS1D_EENS_8epilogue10collective6detail29Sm90TmaWarpSpecializedAdapterINS1H_15DefaultEpilogueISK_SL_SL_NS1G_6thread17LinearCombinationISK_Li1EffLNS1L_9ScaleType4KindE0ELNS_15FloatRoundStyleE2ESK_EENS1_15EpilogueDefaultEEEEEvvEEEEvNT_6ParamsE)
        .other          _ZN7cutlass13device_kernelINS_4gemm6kernel13GemmUniversalIN4cute5tupleIJiiiiEEENS1_10collective13CollectiveMmaINS1_37MainloopSm90TmaGmmaWarpSpecializedFP8ILi18ENS5_IJNS4_1CILi1EEENSA_ILi8EEESB_EEENS1_35KernelTmaWarpSpecializedCooperativeEEENS5_IJNSA_ILi128EEENSA_ILi256EEENSA_ILi32EEEEEENS_12float_e4m3_tENS5_IJlSB_lEEESK_SL_NS4_8TiledMMAINS4_8MMA_AtomIJNS4_4SM904GMMA31MMA_64x256x32_F32E4M3E4M3_SS_TNILNSP_7ScaleInE1ELSR_1EEEEEENS4_6LayoutINS5_IJNSA_ILi2EEESB_SB_EEENS5_IJSB_NSA_ILi0EEESX_EEEEENS5_IJNS4_10UnderscoreES10_S10_EEEEENS4_23SM90_TMA_LOAD_MULTICASTENS4_14ComposedLayoutINS4_7SwizzleILi1ELi4ELi3EEENS4_18smem_ptr_flag_bitsILi8EEENSU_INS5_IJSC_SI_EEENS5_IJSI_SB_EEEEEEEvNS4_8identityENS4_13SM90_TMA_LOADES1C_vS1D_EENS_8epilogue10collective6detail29Sm90TmaWarpSpecializedAdapterINS1H_15DefaultEpilogueISK_SL_SL_NS1G_6thread17LinearCombinationISK_Li1EffLNS1L_9ScaleType4KindE0ELNS_15FloatRoundStyleE2ESK_EENS1_15EpilogueDefaultEEEEEvvEEEEvNT_6ParamsE,@"STO_CUDA_ENTRY STV_DEFAULT"
_ZN7cutlass13device_kernelINS_4gemm6kernel13GemmUniversalIN4cute5tupleIJiiiiEEENS1_10collective13CollectiveMmaINS1_37MainloopSm90TmaGmmaWarpSpecializedFP8ILi18ENS5_IJNS4_1CILi1EEENSA_ILi8EEESB_EEENS1_35KernelTmaWarpSpecializedCooperativeEEENS5_IJNSA_ILi128EEENSA_ILi256EEENSA_ILi32EEEEEENS_12float_e4m3_tENS5_IJlSB_lEEESK_SL_NS4_8TiledMMAINS4_8MMA_AtomIJNS4_4SM904GMMA31MMA_64x256x32_F32E4M3E4M3_SS_TNILNSP_7ScaleInE1ELSR_1EEEEEENS4_6LayoutINS5_IJNSA_ILi2EEESB_SB_EEENS5_IJSB_NSA_ILi0EEESX_EEEEENS5_IJNS4_10UnderscoreES10_S10_EEEEENS4_23SM90_TMA_LOAD_MULTICASTENS4_14ComposedLayoutINS4_7SwizzleILi1ELi4ELi3EEENS4_18smem_ptr_flag_bitsILi8EEENSU_INS5_IJSC_SI_EEENS5_IJSI_SB_EEEEEEEvNS4_8identityENS4_13SM90_TMA_LOADES1C_vS1D_EENS_8epilogue10collective6detail29Sm90TmaWarpSpecializedAdapterINS1H_15DefaultEpilogueISK_SL_SL_NS1G_6thread17LinearCombinationISK_Li1EffLNS1L_9ScaleType4KindE0ELNS_15FloatRoundStyleE2ESK_EENS1_15EpilogueDefaultEEEEEvvEEEEvNT_6ParamsE:
[----:B------:R-:W0:Y:S02]  /*0000*/  LDC R1, c[0x0][0x28] ;  /* 0x00000a00ff017b82 */ /* 0x000e240000000800 */
[----:B0-----:R-:W-:Y:S01]  /*0010*/  VIADD R1, R1, 0xffffff00 ;  /* 0xffffff0001017836 */ /* 0x001fe20000000000 */
[----:B------:R-:W0:Y:S01]  /*0020*/  S2R R5, SR_TID.X ;  /* 0x0000000000057919 */ /* 0x000e220000002100 */
[----:B------:R-:W-:Y:S01]  /*0030*/  ELECT P0, URZ, PT ;  /* 0x00000000003f782f */ /* 0x000fe20003800000 */
[----:B------:R-:W-:Y:S01]  /*0040*/  BSSY B0, `(.L_x_0) ;  /* 0x0000015000007945 */ /* 0x000fe20003800000 */
[--C-:B0-----:R-:W-:Y:S02]  /*0050*/  SHF.R.U32.HI R0, RZ, 0x5, R5.reuse ;  /* 0x00000005ff007819 */ /* 0x101fe40000011605 */
[----:B------:R-:W-:-:S03]  /*0060*/  SHF.R.U32.HI R2, RZ, 0x7, R5 ;  /* 0x00000007ff027819 */ /* 0x000fc60000011605 */
[----:B------:R-:W0:Y:S04]  /*0070*/  SHFL.IDX PT, R3, R0, RZ, 0x1f ;  /* 0x00001fff00037589 */ /* 0x000e2800000e0000 */
[----:B------:R-:W1:Y:S01]  /*0080*/  SHFL.IDX PT, R2, R2, RZ, 0x1f ;  /* 0x00001fff02027589 */ /* 0x000e6200000e0000 */
[----:B0-----:R-:W-:Y:S02]  /*0090*/  R2UR UR4, R3 ;  /* 0x00000000030472ca */ /* 0x001fe400000e0000 */
[----:B-1----:R-:W-:-:S11]  /*00a0*/  R2UR UR6, R2 ;  /* 0x00000000020672ca */ /* 0x002fd600000e0000 */
[----:B------:R-:W-:Y:S02]  /*00b0*/  USHF.R.S32.HI UR5, URZ, 0x1f, UR4 ;  /* 0x0000001f3f057899 */ /* 0x000fe40008011404 */
[----:B------:R-:W-:Y:S02]  /*00c0*/  ISETP.NE.OR P0, PT, RZ, UR4, !P0 ;  /* 0x00000004ff007c0c */ /* 0x000fe4000c705670 */
[----:B------:R-:W-:-:S04]  /*00d0*/  ULEA.HI UR5, UR5, UR4, URZ, 0x2 ;  /* 0x0000000405057291 */ /* 0x000fc8000f8f103f */
[----:B------:R-:W-:-:S04]  /*00e0*/  ULOP3.LUT UR5, UR5, 0xfffffffc, URZ, 0xc0, !UPT ;  /* 0xfffffffc05057892 */ /* 0x000fc8000f8ec03f */
[----:B------:R-:W-:-:S03]  /*00f0*/  UIADD3 UR8, UR4, -UR5, URZ ;  /* 0x8000000504087290 */ /* 0x000fc6000fffe03f */
[----:B------:R-:W-:Y:S09]  /*0100*/  @P0 BRA `(.L_x_1) ;  /* 0x0000000000200947 */ /* 0x000ff20003800000 */
[----:B------:R-:W-:Y:S02]  /*0110*/  ULDC.64 UR4, c[0x0][0x198] ;  /* 0x0000660000047ab9 */ /* 0x000fe40000000a00 */
[----:B------:R-:W-:Y:S02]  /*0120*/  UIADD3 UR10, UP0, UR4, 0xf0, URZ ;  /* 0x000000f0040a7890 */ /* 0x000fe4000ff1e03f */
[----:B------:R-:W-:Y:S02]  /*0130*/  UIADD3 UR4, UP1, UR4, 0x1f0, URZ ;  /* 0x000001f004047890 */ /* 0x000fe4000ff3e03f */
[----:B------:R-:W-:Y:S02]  /*0140*/  UIADD3.X UR11, URZ, UR5, URZ, UP0, !UPT ;  /* 0x000000053f0b7290 */ /* 0x000fe400087fe43f */
[----:B------:R-:W-:-:S07]  /*0150*/  UIADD3.X UR5, URZ, UR5, URZ, UP1, !UPT ;  /* 0x000000053f057290 */ /* 0x000fce0008ffe43f */
[----:B------:R0:W-:Y:S02]  /*0160*/  UTMACCTL.PF [UR10] ;  /* 0x000000000a0079b9 */ /* 0x0001e40008040000 */
[----:B------:R0:W-:Y:S02]  /*0170*/  UTMACCTL.PF [UR4] ;  /* 0x00000000040079b9 */ /* 0x0001e40008040000 */
[----:B0-----:R-:W-:Y:S01]  /*0180*/  NOP ;  /* 0x0000000000007918 */ /* 0x001fe20000000000 */
.L_x_1:
[----:B------:R-:W-:Y:S05]  /*0190*/  BSYNC B0 ;  /* 0x0000000000007941 */ /* 0x000fea0003800000 */
.L_x_0:
[----:B------:R-:W0:Y:S01]  /*01a0*/  SHFL.IDX PT, R3, R0, RZ, 0x1f ;  /* 0x00001fff00037589 */ /* 0x000e2200000e0000 */
[----:B------:R-:W-:Y:S01]  /*01b0*/  UISETP.NE.AND UP0, UPT, UR8, 0x3, UPT ;  /* 0x000000030800788c */ /* 0x000fe2000bf05270 */
[----:B------:R-:W-:Y:S01]  /*01c0*/  ISETP.NE.AND P2, PT, RZ, UR6, PT ;  /* 0x00000006ff007c0c */ /* 0x000fe2000bf45270 */
[----:B------:R-:W-:Y:S02]  /*01d0*/  UIADD3 UR10, UR6, -0x1, URZ ;  /* 0xffffffff060a7890 */ /* 0x000fe4000fffe03f */
[----:B------:R-:W-:Y:S02]  /*01e0*/  UISETP.EQ.OR UP0, UPT, UR8, URZ, !UP0 ;  /* 0x0000003f0800728c */ /* 0x000fe4000c702670 */
[----:B------:R-:W-:Y:S02]  /*01f0*/  UISETP.GE.U32.AND UP1, UPT, UR10, 0x2, UPT ;  /* 0x000000020a00788c */ /* 0x000fe4000bf26070 */
[----:B------:R-:W-:-:S04]  /*0200*/  UISETP.EQ.AND UP0, UPT, UR6, URZ, UP0 ;  /* 0x0000003f0600728c */ /* 0x000fc80008702270 */
[----:B------:R-:W-:-:S04]  /*0210*/  USEL UR13, URZ, 0x1, !UP0 ;  /* 0x000000013f0d7887 */ /* 0x000fc8000c000000 */
[----:B------:R-:W-:Y:S01]  /*0220*/  USEL UR13, UR13, 0x2, UP1 ;  /* 0x000000020d0d7887 */ /* 0x000fe20008800000 */
[----:B0-----:R-:W-:-:S13]  /*0230*/  ISETP.NE.AND P0, PT, R3, RZ, PT ;  /* 0x000000ff0300720c */ /* 0x001fda0003f05270 */
[----:B------:R-:W-:Y:S05]  /*0240*/  @P0 BRA `(.L_x_2) ;  /* 0x0000000000d40947 */ /* 0x000fea0003800000 */
[----:B------:R-:W-:Y:S01]  /*0250*/  ELECT P0, URZ, PT ;  /* 0x00000000003f782f */ /* 0x000fe20003800000 */
[----:B------:R-:W-:-:S12]  /*0260*/  BSSY B0, `(.L_x_2) ;  /* 0x0000033000007945 */ /* 0x000fd80003800000 */
[----:B------:R-:W-:Y:S05]  /*0270*/  @!P0 BRA `(.L_x_3) ;  /* 0x0000000000c48947 */ /* 0x000fea0003800000 */
[----:B------:R-:W0:Y:S01]  /*0280*/  S2UR UR9, SR_CgaCtaId ;  /* 0x00000000000979c3 */ /* 0x000e220000008800 */
[----:B------:R-:W-:Y:S01]  /*0290*/  UMOV UR4, 0x400 ;  /* 0x0000040000047882 */ /* 0x000fe20000000000 */
[----:B------:R-:W-:Y:S01]  /*02a0*/  UMOV UR5, 0x1 ;  /* 0x0000000100057882 */ /* 0x000fe20000000000 */
[----:B------:R-:W-:Y:S02]  /*02b0*/  UMOV UR6, 0x10 ;  /* 0x0000001000067882 */ /* 0x000fe40000000000 */
[----:B------:R-:W-:-:S04]  /*02c0*/  UIADD3 UR6, -UR6, 0x100000, URZ ;  /* 0x0010000006067890 */ /* 0x000fc8000fffe13f */
[----:B------:R-:W-:Y:S02]  /*02d0*/  USHF.L.U32 UR7, UR6, 0xb, URZ ;  /* 0x0000000b06077899 */ /* 0x000fe4000800063f */
[----:B------:R-:W-:Y:S02]  /*02e0*/  USHF.L.U32 UR6, UR6, 0x1, URZ ;  /* 0x0000000106067899 */ /* 0x000fe4000800063f */
[----:B0-----:R-:W-:Y:S02]  /*02f0*/  ULEA UR9, UR9, UR4, 0x18 ;  /* 0x0000000409097291 */ /* 0x001fe4000f8ec03f */
[----:B------:R-:W-:-:S04]  /*0300*/  UIADD3 UR4, -UR5, 0x100000, URZ ;  /* 0x0010000005047890 */ /* 0x000fc8000fffe13f */
[----:B------:R-:W-:Y:S02]  /*0310*/  USHF.L.U32 UR5, UR4, 0xb, URZ ;  /* 0x0000000b04057899 */ /* 0x000fe4000800063f */
[----:B------:R-:W-:Y:S01]  /*0320*/  USHF.L.U32 UR4, UR4, 0x1, URZ ;  /* 0x0000000104047899 */ /* 0x000fe2000800063f */
[----:B------:R-:W0:Y:S11]  /*0330*/  FENCE.VIEW.ASYNC.S ;  /* 0x00000000000073c6 */ /* 0x000e360000000000 */
[----:B0-----:R0:W1:Y:S01]  /*0340*/  SYNCS.EXCH.64 URZ, [UR9], UR4 ;  /* 0x00000004093f75b2 */ /* 0x0010620008000100 */
[----:B------:R0:W2:Y:S01]  /*0350*/  SYNCS.EXCH.64 URZ, [UR9+0x90], UR6 ;  /* 0x00009006093f75b2 */ /* 0x0000a20008000100 */
[----:B------:R0:W3:Y:S01]  /*0360*/  SYNCS.EXCH.64 URZ, [UR9+0x8], UR4 ;  /* 0x00000804093f75b2 */ /* 0x0000e20008000100 */
[----:B------:R0:W4:Y:S01]  /*0370*/  SYNCS.EXCH.64 URZ, [UR9+0x98], UR6 ;  /* 0x00009806093f75b2 */ /* 0x0001220008000100 */
[----:B------:R0:W0:Y:S01]  /*0380*/  SYNCS.EXCH.64 URZ, [UR9+0x10], UR4 ;  /* 0x00001004093f75b2 */ /* 0x0000220008000100 */
        /* <DEDUP_REMOVED lines=31> */
[----:B-1234-:R-:W-:Y:S01]  /*0580*/  NOP ;  /* 0x0000000000007918 */ /* 0x01efe20000000000 */
.L_x_3:
[----:B0-----:R-:W-:Y:S05]  /*0590*/  BSYNC B0 ;  /* 0x0000000000007941 */ /* 0x001fea0003800000 */
.L_x_2:
[----:B------:R-:W-:Y:S01]  /*05a0*/  SHF.R.S32.HI R4, RZ, 0x1f, R5 ;  /* 0x0000001fff047819 */ /* 0x000fe20000011405 */
[----:B------:R-:W0:Y:S01]  /*05b0*/  SHFL.IDX PT, R0, R0, RZ, 0x1f ;  /* 0x00001fff00007589 */ /* 0x000e2200000e0000 */
[----:B------:R-:W-:Y:S01]  /*05c0*/  ELECT P0, URZ, PT ;  /* 0x00000000003f782f */ /* 0x000fe20003800000 */
[----:B------:R-:W1:Y:S01]  /*05d0*/  S2UR UR9, SR_CTAID.X ;  /* 0x00000000000979c3 */ /* 0x000e620000002500 */
[----:B------:R-:W-:Y:S01]  /*05e0*/  LEA.HI R4, R4, R5, RZ, 0x7 ;  /* 0x0000000504047211 */ /* 0x000fe200078f38ff */
[----:B------:R-:W2:Y:S01]  /*05f0*/  S2R R2, SR_CTAID.Y ;  /* 0x0000000000027919 */ /* 0x000ea20000002600 */
[----:B------:R-:W-:Y:S01]  /*0600*/  SHF.R.S32.HI R6, RZ, 0x1f, R3 ;  /* 0x0000001fff067819 */ /* 0x000fe20000011403 */
[----:B------:R-:W-:Y:S01]  /*0610*/  ULDC UR4, c[0x0][0x154] ;  /* 0x0000550000047ab9 */ /* 0x000fe20000000800 */
[----:B------:R-:W-:Y:S01]  /*0620*/  LOP3.LUT R4, R4, 0xffffff80, RZ, 0xc0, !PT ;  /* 0xffffff8004047812 */ /* 0x000fe200078ec0ff */
[----:B------:R-:W-:Y:S01]  /*0630*/  NOP ;  /* 0x0000000000007918 */ /* 0x000fe20000000000 */
[----:B------:R-:W-:Y:S01]  /*0640*/  LEA.HI R6, R6, R3, RZ, 0x2 ;  /* 0x0000000306067211 */ /* 0x000fe200078f10ff */
[----:B------:R-:W3:Y:S01]  /*0650*/  LDC R11, c[0x0][0x148] ;  /* 0x00005200ff0b7b82 */ /* 0x000ee20000000800 */
[----:B------:R-:W-:Y:S01]  /*0660*/  NOP ;  /* 0x0000000000007918 */ /* 0x000fe20000000000 */
[----:B------:R-:W-:Y:S01]  /*0670*/  IMAD.IADD R4, R5, 0x1, -R4 ;  /* 0x0000000105047824 */ /* 0x000fe200078e0a04 */
[----:B------:R-:W-:-:S04]  /*0680*/  LOP3.LUT R6, R6, 0x3ffffffc, RZ, 0xc0, !PT ;  /* 0x3ffffffc06067812 */ /* 0x000fc800078ec0ff */
[----:B------:R-:W-:Y:S01]  /*0690*/  SHF.R.S32.HI R5, RZ, 0x1f, R4 ;  /* 0x0000001fff057819 */ /* 0x000fe20000011404 */
[----:B------:R-:W-:Y:S01]  /*06a0*/  IMAD.IADD R6, R3, 0x1, -R6 ;  /* 0x0000000103067824 */ /* 0x000fe200078e0a06 */
[----:B------:R-:W4:Y:S02]  /*06b0*/  LDC R8, c[0x0][0x144] ;  /* 0x00005100ff087b82 */ /* 0x000f240000000800 */
[----:B------:R-:W-:Y:S02]  /*06c0*/  LEA.HI R5, R5, R4, RZ, 0x3 ;  /* 0x0000000405057211 */ /* 0x000fe400078f18ff */
[----:B0-----:R-:W-:Y:S02]  /*06d0*/  ISETP.NE.OR P0, PT, R0, RZ, !P0 ;  /* 0x000000ff0000720c */ /* 0x001fe40004705670 */
[--C-:B------:R-:W-:Y:S02]  /*06e0*/  SHF.R.S32.HI R0, RZ, 0x3, R5.reuse ;  /* 0x00000003ff007819 */ /* 0x100fe40000011405 */
[----:B------:R-:W-:-:S04]  /*06f0*/  SHF.R.S32.HI R5, RZ, 0x1f, R5 ;  /* 0x0000001fff057819 */ /* 0x000fc80000011405 */
[----:B------:R-:W-:-:S04]  /*0700*/  LEA.HI R5, R5, R0, RZ, 0x2 ;  /* 0x0000000005057211 */ /* 0x000fc800078f10ff */
[----:B------:R-:W-:Y:S01]  /*0710*/  LOP3.LUT R5, R5, 0xfffffffc, RZ, 0xc0, !PT ;  /* 0xfffffffc05057812 */ /* 0x000fe200078ec0ff */
[----:B------:R-:W-:Y:S01]  /*0720*/  VOTEU.ALL UP0, P0 ;  /* 0x00000000003f7886 */ /* 0x000fe20000000000 */
[----:B--2---:R-:W-:Y:S01]  /*0730*/  I2FP.F32.U32 R7, R2 ;  /* 0x0000000200077245 */ /* 0x004fe20000201000 */
[----:B------:R-:W-:Y:S02]  /*0740*/  VOTEU.ALL UP1, P0 ;  /* 0x00000000003f7886 */ /* 0x000fe40000020000 */
[----:B------:R-:W-:Y:S01]  /*0750*/  IMAD.IADD R5, R0, 0x1, -R5 ;  /* 0x0000000100057824 */ /* 0x000fe200078e0a05 */
[----:B------:R-:W0:Y:S01]  /*0760*/  @!UP0 S2UR UR7, SR_CgaCtaId ;  /* 0x00000000000789c3 */ /* 0x000e220000008800 */
[----:B-1----:R-:W-:Y:S01]  /*0770*/  I2FP.F32.U32 R0, UR9 ;  /* 0x0000000900007c45 */ /* 0x002fe20008201000 */
[----:B------:R-:W-:Y:S01]  /*0780*/  FMUL R9, R7, UR4 ;  /* 0x0000000407097c20 */ /* 0x000fe20008400000 */
[----:B------:R-:W-:Y:S01]  /*0790*/  IMAD R5, R6, 0x4, R5 ;  /* 0x0000000406057824 */ /* 0x000fe200078e0205 */
[----:B------:R-:W-:Y:S01]  /*07a0*/  ULDC UR4, c[0x0][0x150] ;  /* 0x0000540000047ab9 */ /* 0x000fe20000000800 */
[----:B------:R-:W-:Y:S01]  /*07b0*/  @!UP0 UMOV UR6, 0x400 ;  /* 0x0000040000068882 */ /* 0x000fe20000000000 */
[----:B------:R-:W-:Y:S01]  /*07c0*/  FMUL R7, R0, UR4 ;  /* 0x0000000400077c20 */ /* 0x000fe20008400000 */
[----:B------:R-:W-:Y:S01]  /*07d0*/  IMAD.SHL.U32 R0, R5, 0x4, RZ ;  /* 0x0000000405007824 */ /* 0x000fe200078e00ff */
[----:B------:R-:W1:Y:S01]  /*07e0*/  LDC R6, c[0x0][0x140] ;  /* 0x00005000ff067b82 */ /* 0x000e620000000800 */
[----:B------:R-:W2:Y:S01]  /*07f0*/  F2I.U32.TRUNC.NTZ R9, R9 ;  /* 0x0000000900097305 */ /* 0x000ea2000020f000 */
[----:B------:R-:W-:-:S02]  /*0800*/  UMOV UR4, 0x20 ;  /* 0x0000002000047882 */ /* 0x000fc40000000000 */
[----:B------:R-:W-:Y:S01]  /*0810*/  LOP3.LUT R10, R5, 0xc, R0, 0x78, !PT ;  /* 0x0000000c050a7812 */ /* 0x000fe200078e7800 */
[----:B------:R-:W-:-:S04]  /*0820*/  @!UP0 UIADD3 UR4, -UR4, 0x100000, URZ ;  /* 0x0010000004048890 */ /* 0x000fc8000fffe13f */
[----:B------:R-:W-:Y:S02]  /*0830*/  @!UP0 USHF.L.U32 UR5, UR4, 0xb, URZ ;  /* 0x0000000b04058899 */ /* 0x000fe4000800063f */
[----:B------:R-:W-:Y:S01]  /*0840*/  @!UP0 USHF.L.U32 UR4, UR4, 0x1, URZ ;  /* 0x0000000104048899 */ /* 0x000fe2000800063f */
[----:B------:R-:W5:Y:S01]  /*0850*/  F2I.U32.TRUNC.NTZ R7, R7 ;  /* 0x0000000700077305 */ /* 0x000f62000020f000 */
[----:B------:R1:W-:Y:S01]  /*0860*/  STL [R1+0x78], R10 ;  /* 0x0000780a01007387 */ /* 0x0003e20000100800 */
[----:B--2---:R-:W-:Y:S01]  /*0870*/  IMAD.MOV R12, RZ, RZ, -R9 ;  /* 0x000000ffff0c7224 */ /* 0x004fe200078e0a09 */
[----:B0-----:R-:W-:Y:S01]  /*0880*/  @!UP0 ULEA UR6, UR7, UR6, 0x18 ;  /* 0x0000000607068291 */ /* 0x001fe2000f8ec03f */
[----:B------:R-:W-:Y:S02]  /*0890*/  VOTEU.ALL UP0, P0 ;  /* 0x00000000003f7886 */ /* 0x000fe40000000000 */
[----:B---3--:R-:W-:Y:S01]  /*08a0*/  IMAD R5, R11, R12, R2 ;  /* 0x0000000c0b057224 */ /* 0x008fe200078e0202 */
[----:B------:R-:W-:-:S02]  /*08b0*/  LOP3.LUT P0, RZ, R4, 0x7, RZ, 0xc0, !PT ;  /* 0x0000000704ff7812 */ /* 0x000fc4000780c0ff */
[----:B-1----:R-:W-:Y:S01]  /*08c0*/  ISETP.EQ.U32.AND P4, PT, R6, 0x1, PT ;  /* 0x000000010600780c */ /* 0x002fe20003f82070 */
[----:B-----5:R-:W-:Y:S01]  /*08d0*/  IMAD.MOV R7, RZ, RZ, -R7 ;  /* 0x000000ffff077224 */ /* 0x020fe200078e0a07 */
[----:B------:R-:W-:Y:S02]  /*08e0*/  ISETP.NE.AND P1, PT, R5, R10, PT ;  /* 0x0000000a0500720c */ /* 0x000fe40003f25270 */
[----:B------:R-:W-:Y:S01]  /*08f0*/  ISETP.LT.U32.AND P0, PT, R10, 0x8, !P0 ;  /* 0x000000080a00780c */ /* 0x000fe20004701070 */
[----:B----4-:R-:W-:Y:S01]  /*0900*/  IMAD R0, R8, R7, UR9 ;  /* 0x0000000908007e24 */ /* 0x010fe2000f8e0207 */
[----:B------:R-:W0:Y:S02]  /*0910*/  FENCE.VIEW.ASYNC.S ;  /* 0x00000000000073c6 */ /* 0x000e240000000000 */
[----:B0-----:R0:W1:Y:S02]  /*0920*/  @!UP0 SYNCS.EXCH.64 URZ, [UR6+0x130], UR4 ;  /* 0x00013004063f85b2 */ /* 0x0010640008000100 */
[----:B------:R-:W-:-:S04]  /*0930*/  ISETP.EQ.OR P1, PT, R0, RZ, !P1 ;  /* 0x000000ff0000720c */ /* 0x000fc80004f22670 */
[----:B------:R-:W-:Y:S01]  /*0940*/  PLOP3.LUT P0, PT, P0, P1, PT, 0x80, 0x0 ;  /* 0x000000000000781c */ /* 0x000fe20000703070 */
[----:B------:R0:W2:Y:S01]  /*0950*/  @!UP1 SYNCS.EXCH.64 URZ, [UR6+0x138], UR4 ;  /* 0x00013804063f95b2 */ /* 0x0000a20008000100 */
[----:B------:R-:W-:Y:S01]  /*0960*/  NOP ;  /* 0x0000000000007918 */ /* 0x000fe20000000000 */
[----:B------:R-:W-:Y:S10]  /*0970*/  @!P4 BRA `(.L_x_4) ;  /* 0x000000000008c947 */ /* 0x000ff40003800000 */
[----:B-12---:R-:W-:Y:S01]  /*0980*/  UCGABAR_ARV ;  /* 0x00000000000079c7 */ /* 0x006fe20008000000 */
[----:B------:R-:W-:Y:S05]  /*0990*/  BRA `(.L_x_5) ;  /* 0x0000000000047947 */ /* 0x000fea0003800000 */
.L_x_4:
[----:B-12---:R-:W-:Y:S01]  /*09a0*/  NOP ;  /* 0x0000000000007918 */ /* 0x006fe20000000000 */
.L_x_5:
[----:B------:R-:W1:Y:S01]  /*09b0*/  LDC R3, c[0x0][0x65c] ;  /* 0x00019700ff037b82 */ /* 0x000e620000000800 */
[----:B------:R-:W-:Y:S02]  /*09c0*/  IMAD.U32 R4, RZ, RZ, UR9 ;  /* 0x00000009ff047e24 */ /* 0x000fe4000f8e00ff */
[----:B------:R-:W-:Y:S01]  /*09d0*/  IMAD.MOV.U32 R5, RZ, RZ, RZ ;  /* 0x000000ffff057224 */ /* 0x000fe200078e00ff */
[----:B-1----:R-:W-:-:S13]  /*09e0*/  ISETP.NE.AND P3, PT, R3, 0x1, PT ;  /* 0x000000010300780c */ /* 0x002fda0003f65270 */
[----:B------:R-:W1:Y:S01]  /*09f0*/  @P3 LDC R7, c[0x0][0x10] ;  /* 0x00000400ff073b82 */ /* 0x000e620000000800 */
[----:B------:R-:W-:Y:S02]  /*0a00*/  @P3 IMAD.MOV.U32 R3, RZ, RZ, RZ ;  /* 0x000000ffff033224 */ /* 0x000fe400078e00ff */
[----:B------:R-:W-:-:S05]  /*0a10*/  @P3 IMAD.MOV.U32 R13, RZ, RZ, RZ ;  /* 0x000000ffff0d3224 */ /* 0x000fca00078e00ff */
[----:B------:R-:W2:Y:S01]  /*0a20*/  @!P3 LDC R9, c[0x0][0xc] ;  /* 0x00000300ff09bb82 */ /* 0x000ea20000000800 */
[----:B-1----:R-:W-:-:S04]  /*0a30*/  @P3 IMAD.WIDE.U32 R6, R7, UR9, R2 ;  /* 0x0000000907063c25 */ /* 0x002fc8000f8e0002 */
[----:B------:R-:W-:Y:S02]  /*0a40*/  @P3 IMAD.MOV.U32 R19, RZ, RZ, R6 ;  /* 0x000000ffff133224 */ /* 0x000fe400078e0006 */
[----:B------:R-:W-:Y:S02]  /*0a50*/  @P3 IMAD.IADD R23, R7, 0x1, R13 ;  /* 0x0000000107173824 */ /* 0x000fe400078e020d */
[----:B--2---:R-:W-:-:S04]  /*0a60*/  @!P3 IMAD.WIDE.U32 R4, R2, R9, R4 ;  /* 0x000000090204b225 */ /* 0x004fc800078e0004 */
[----:B------:R-:W-:Y:S02]  /*0a70*/  @!P3 IMAD.MOV.U32 R19, RZ, RZ, R4 ;  /* 0x000000ffff13b224 */ /* 0x000fe400078e0004 */
[----:B------:R-:W-:-:S03]  /*0a80*/  @!P3 IMAD.MOV.U32 R23, RZ, RZ, R5 ;  /* 0x000000ffff17b224 */ /* 0x000fc600078e0005 */
[----:B------:R1:W-:Y:S04]  /*0a90*/  STL [R1+0x80], R19 ;  /* 0x0000801301007387 */ /* 0x0003e80000100800 */
[----:B------:R1:W-:Y:S01]  /*0aa0*/  STL [R1+0x7c], R23 ;  /* 0x00007c1701007387 */ /* 0x0003e20000100800 */
[----:B------:R-:W-:Y:S05]  /*0ab0*/  @!P4 BRA `(.L_x_6) ;  /* 0x00000000000cc947 */ /* 0x000fea0003800000 */
[----:B------:R-:W-:Y:S01]  /*0ac0*/  UCGABAR_WAIT ;  /* 0x0000000000007dc7 */ /* 0x000fe20008000000 */
[----:B------:R-:W-:Y:S01]  /*0ad0*/  CCTL.IVALL ;  /* 0x00000000ff00798f */ /* 0x000fe20002000000 */
[----:B------:R-:W-:Y:S05]  /*0ae0*/  BRA `(.L_x_7) ;  /* 0x0000000000047947 */ /* 0x000fea0003800000 */
.L_x_6:
[----:B------:R-:W-:Y:S06]  /*0af0*/  BAR.SYNC.DEFER_BLOCKING 0x0 ;  /* 0x0000000000007b1d */ /* 0x000fec0000010000 */
.L_x_7:
[----:B------:R-:W-:Y:S05]  /*0b00*/  @!P2 BRA `(.L_x_8) ;  /* 0x000000e00064a947 */ /* 0x000fea0003800000 */
[----:B------:R-:W-:-:S06]  /*0b10*/  UISETP.GT.U32.AND UP0, UPT, UR10, 0x1, UPT ;  /* 0x000000010a00788c */ /* 0x000fcc000bf04070 */
[----:B------:R-:W-:-:S13]  /*0b20*/  PLOP3.LUT P1, PT, PT, PT, UP0, 0x80, 0x0 ;  /* 0x000000000000781c */ /* 0x000fda0003f2f008 */
[----:B0-----:R-:W-:Y:S05]  /*0b30*/  @P1 EXIT ;  /* 0x000000000000194d */ /* 0x001fea0003800000 */
[----:B------:R-:W-:Y:S01]  /*0b40*/  IMAD.MOV.U32 R6, RZ, RZ, -0x1 ;  /* 0xffffffffff067424 */ /* 0x000fe200078e00ff */
[----:B------:R-:W-:Y:S01]  /*0b50*/  ULDC.64 UR4, c[0x0][0x650] ;  /* 0x0001940000047ab9 */ /* 0x000fe20000000a00 */
[----:B------:R-:W-:Y:S01]  /*0b60*/  IMAD.MOV.U32 R5, RZ, RZ, -0x1 ;  /* 0xffffffffff057424 */ /* 0x000fe200078e00ff */
[----:B------:R-:W-:Y:S01]  /*0b70*/  ISETP.GE.U32.AND P1, PT, R19, UR4, PT ;  /* 0x0000000413007c0c */ /* 0x000fe2000bf26070 */
[----:B------:R-:W-:Y:S01]  /*0b80*/  UMOV UR23, 0xffffffff ;  /* 0xffffffff00177882 */ /* 0x000fe20000000000 */
[----:B------:R0:W-:Y:S01]  /*0b90*/  STL [R1+0x88], R6 ;  /* 0x0000880601007387 */ /* 0x0001e20000100800 */
[----:B------:R-:W-:Y:S02]  /*0ba0*/  PRMT R4, RZ, 0x7610, R4 ;  /* 0x00007610ff047816 */ /* 0x000fe40000000004 */
[----:B------:R-:W-:Y:S01]  /*0bb0*/  ISETP.GE.U32.AND.EX P1, PT, R23, UR5, PT, P1 ;  /* 0x0000000517007c0c */ /* 0x000fe2000bf26110 */
[----:B------:R0:W-:-:S12]  /*0bc0*/  STL [R1+0x84], R5 ;  /* 0x0000840501007387 */ /* 0x0001d80000100800 */
[----:B0-----:R-:W-:Y:S05]  /*0bd0*/  @P1 BRA `(.L_x_9) ;  /* 0x0000000400381947 */ /* 0x001fea0003800000 */
[----:B------:R-:W0:Y:S01]  /*0be0*/  LDC.64 R14, c[0x0][0x628] ;  /* 0x00018a00ff0e7b82 */ /* 0x000e220000000a00 */
[----:B------:R-:W-:Y:S02]  /*0bf0*/  IMAD.MOV.U32 R4, RZ, RZ, R19 ;  /* 0x000000ffff047224 */ /* 0x000fe400078e0013 */
[----:B------:R-:W-:-:S05]  /*0c00*/  IMAD.MOV.U32 R5, RZ, RZ, R23 ;  /* 0x000000ffff057224 */ /* 0x000fca00078e0017 */
[----:B------:R-:W2:Y:S08]  /*0c10*/  LDC R10, c[0x0][0x630] ;  /* 0x00018c00ff0a7b82 */ /* 0x000eb00000000800 */
[----:B------:R-:W3:Y:S01]  /*0c20*/  LDC.64 R16, c[0x0][0x620] ;  /* 0x00018800ff107b82 */ /* 0x000ee20000000a00 */
[----:B0-----:R-:W-:-:S04]  /*0c30*/  ISETP.NE.U32.AND P1, PT, R14, RZ, PT ;  /* 0x000000ff0e00720c */ /* 0x001fc80003f25070 */
[----:B------:R-:W-:-:S13]  /*0c40*/  ISETP.NE.AND.EX P1, PT, R15, RZ, PT, P1 ;  /* 0x000000ff0f00720c */ /* 0x000fda0003f25310 */
[----:B--23--:R-:W-:Y:S05]  /*0c50*/  @!P1 BRA `(.L_x_10) ;  /* 0x0000000000289947 */ /* 0x00cfea0003800000 */
[----:B------:R-:W0:Y:S02]  /*0c60*/  LDC R9, c[0x0][0x634] ;  /* 0x00018d00ff097b82 */ /* 0x000e240000000800 */
[----:B0-----:R-:W-:-:S05]  /*0c70*/  IADD3 R9, P1, R19, R9, RZ ;  /* 0x0000000913097210 */ /* 0x001fca0007f3e0ff */
[----:B------:R-:W-:-:S04]  /*0c80*/  IMAD.X R13, RZ, RZ, R23, P1 ;  /* 0x000000ffff0d7224 */ /* 0x000fc800008e0617 */
[----:B------:R-:W-:-:S04]  /*0c90*/  IMAD.WIDE.U32 R4, R13, R14, RZ ;  /* 0x0000000e0d047225 */ /* 0x000fc800078e00ff */
[----:B------:R-:W-:-:S04]  /*0ca0*/  IMAD.WIDE.U32 R6, P1, R9, R15, R4 ;  /* 0x0000000f09067225 */ /* 0x000fc80007820004 */
[----:B------:R-:W-:-:S04]  /*0cb0*/  IMAD.WIDE.U32 R4, R9, R14, RZ ;  /* 0x0000000e09047225 */ /* 0x000fc800078e00ff */
[----:B------:R-:W-:Y:S01]  /*0cc0*/  IMAD.X R9, RZ, RZ, RZ, P1 ;  /* 0x000000ffff097224 */ /* 0x000fe200008e06ff */
[----:B------:R-:W-:Y:S01]  /*0cd0*/  IADD3 RZ, P1, R5, R6, RZ ;  /* 0x0000000605ff7210 */ /* 0x000fe20007f3e0ff */
[----:B------:R-:W-:-:S04]  /*0ce0*/  IMAD.MOV.U32 R8, RZ, RZ, R7 ;  /* 0x000000ffff087224 */ /* 0x000fc800078e0007 */
[----:B------:R-:W-:-:S08]  /*0cf0*/  IMAD.WIDE.U32.X R4, R13, R15, R8, P1 ;  /* 0x0000000f0d047225 */ /* 0x000fd000008e0408 */
.L_x_10:
[----:B------:R-:W0:Y:S01]  /*0d00*/  LDC.64 R20, c[0x0][0x640] ;  /* 0x00019000ff147b82 */ /* 0x000e220000000a00 */
[-C--:B------:R-:W-:Y:S01]  /*0d10*/  SHF.R.U64 R22, R4, R10.reuse, R5 ;  /* 0x0000000a04167219 */ /* 0x080fe20000001205 */
[----:B------:R-:W-:Y:S01]  /*0d20*/  IMAD.MOV.U32 R4, RZ, RZ, R19 ;  /* 0x000000ffff047224 */ /* 0x000fe200078e0013 */
[----:B------:R-:W-:Y:S01]  /*0d30*/  SHF.R.U32.HI R3, RZ, R10, R5 ;  /* 0x0000000aff037219 */ /* 0x000fe20000011605 */
[----:B------:R-:W-:Y:S01]  /*0d40*/  IMAD.MOV.U32 R5, RZ, RZ, R23 ;  /* 0x000000ffff057224 */ /* 0x000fe200078e0017 */
[----:B------:R-:W-:Y:S01]  /*0d50*/  IADD3 R7, P1, RZ, -R22, RZ ;  /* 0x80000016ff077210 */ /* 0x000fe20007f3e0ff */
[----:B-1----:R-:W-:Y:S02]  /*0d60*/  IMAD R23, R11, R12, R2 ;  /* 0x0000000c0b177224 */ /* 0x002fe400078e0202 */
[----:B------:R-:W1:Y:S01]  /*0d70*/  LDC R8, c[0x0][0x618] ;  /* 0x00018600ff087b82 */ /* 0x000e620000000800 */
[----:B------:R-:W-:Y:S02]  /*0d80*/  IMAD.MOV.U32 R11, RZ, RZ, 0x1 ;  /* 0x00000001ff0b7424 */ /* 0x000fe400078e00ff */
[----:B------:R-:W-:-:S02]  /*0d90*/  IMAD.X R3, RZ, RZ, ~R3, P1 ;  /* 0x000000ffff037224 */ /* 0x000fc400008e0e03 */
[----:B------:R-:W-:-:S03]  /*0da0*/  IMAD.WIDE.U32 R4, R7, R16, R4 ;  /* 0x0000001007047225 */ /* 0x000fc600078e0004 */
[----:B------:R-:W2:Y:S01]  /*0db0*/  LDC R14, c[0x0][0x608] ;  /* 0x00018200ff0e7b82 */ /* 0x000ea20000000800 */
[----:B------:R-:W-:-:S04]  /*0dc0*/  IMAD R6, R3, R16, RZ ;  /* 0x0000001003067224 */ /* 0x000fc800078e02ff */
[----:B------:R-:W-:-:S03]  /*0dd0*/  IMAD R3, R7, R17, R6 ;  /* 0x0000001107037224 */ /* 0x000fc600078e0206 */
[----:B------:R-:W3:Y:S01]  /*0de0*/  LDC R18, c[0x0][0x658] ;  /* 0x00019600ff127b82 */ /* 0x000ee20000000800 */
[----:B------:R-:W-:Y:S01]  /*0df0*/  IMAD.IADD R3, R5, 0x1, R3 ;  /* 0x0000000105037824 */ /* 0x000fe200078e0203 */
[----:B0-----:R-:W-:Y:S01]  /*0e00*/  ISETP.NE.U32.AND P1, PT, R20, RZ, PT ;  /* 0x000000ff1400720c */ /* 0x001fe20003f25070 */
[----:B------:R-:W-:-:S03]  /*0e10*/  IMAD.MOV.U32 R5, RZ, RZ, -0x1 ;  /* 0xffffffffff057424 */ /* 0x000fc600078e00ff */
[----:B------:R-:W-:Y:S02]  /*0e20*/  ISETP.NE.AND.EX P1, PT, R21, RZ, PT, P1 ;  /* 0x000000ff1500720c */ /* 0x000fe40003f25310 */
[----:B------:R-:W0:Y:S01]  /*0e30*/  LDC R13, c[0x0][0x600] ;  /* 0x00018000ff0d7b82 */ /* 0x000e220000000800 */
[-CC-:B-1----:R-:W-:Y:S02]  /*0e40*/  SHF.R.U64 R10, R4, R8.reuse, R3.reuse ;  /* 0x00000008040a7219 */ /* 0x182fe40000001203 */
[----:B------:R-:W-:-:S05]  /*0e50*/  SHF.R.U32.HI R3, RZ, R8, R3 ;  /* 0x00000008ff037219 */ /* 0x000fca0000011603 */
[----:B------:R-:W1:Y:S01]  /*0e60*/  LDC R15, c[0x0][0x648] ;  /* 0x00019200ff0f7b82 */ /* 0x000e620000000800 */
[-CC-:B--2---:R-:W-:Y:S02]  /*0e70*/  SHF.R.U64 R19, R10, R14.reuse, R3.reuse ;  /* 0x0000000e0a137219 */ /* 0x184fe40000001203 */
[----:B------:R-:W-:-:S05]  /*0e80*/  SHF.R.U32.HI R3, RZ, R14, R3 ;  /* 0x0000000eff037219 */ /* 0x000fca0000011603 */
[----:B------:R-:W2:Y:S01]  /*0e90*/  LDC R17, c[0x0][0x638] ;  /* 0x00018e00ff117b82 */ /* 0x000ea20000000800 */
[-C--:B---3--:R-:W-:Y:S02]  /*0ea0*/  SHF.L.U32 R2, R5, R18.reuse, RZ ;  /* 0x0000001205027219 */ /* 0x088fe400000006ff */
[--C-:B------:R-:W-:Y:S02]  /*0eb0*/  SHF.R.U64 R12, R19, R18, R3.reuse ;  /* 0x00000012130c7219 */ /* 0x100fe40000001203 */
[----:B------:R-:W-:Y:S02]  /*0ec0*/  LOP3.LUT R8, RZ, R2, RZ, 0x33, !PT ;  /* 0x00000002ff087212 */ /* 0x000fe400078e33ff */
[----:B------:R-:W-:Y:S01]  /*0ed0*/  SHF.R.U32.HI R3, RZ, R18, R3 ;  /* 0x00000012ff037219 */ /* 0x000fe20000011603 */
[----:B------:R-:W3:Y:S01]  /*0ee0*/  LDC R16, c[0x0][0x610] ;  /* 0x00018400ff107b82 */ /* 0x000ee20000000800 */
[----:B------:R-:W-:Y:S01]  /*0ef0*/  IMAD.MOV.U32 R2, RZ, RZ, R12 ;  /* 0x000000ffff027224 */ /* 0x000fe200078e000c */
[----:B------:R-:W-:Y:S06]  /*0f00*/  @!P1 BRA `(.L_x_11) ;  /* 0x0000000000289947 */ /* 0x000fec0003800000 */
[----:B------:R-:W4:Y:S02]  /*0f10*/  LDC R7, c[0x0][0x64c] ;  /* 0x00019300ff077b82 */ /* 0x000f240000000800 */
[----:B----4-:R-:W-:-:S05]  /*0f20*/  IADD3 R7, P1, R12, R7, RZ ;  /* 0x000000070c077210 */ /* 0x010fca0007f3e0ff */
        /* <DEDUP_REMOVED lines=8> */
.L_x_11:
[----:B-1----:R-:W-:Y:S01]  /*0fb0*/  SHF.R.U64 R4, R2, R15, R3 ;  /* 0x0000000f02047219 */ /* 0x002fe20000001203 */
[----:B0-----:R-:W-:Y:S01]  /*0fc0*/  VIADD R5, R13, 0xffffffff ;  /* 0xffffffff0d057836 */ /* 0x001fe20000000000 */
[----:B------:R-:W-:Y:S02]  /*0fd0*/  SHF.L.U32 R2, R11, R18, RZ ;  /* 0x000000120b027219 */ /* 0x000fe400000006ff */
[----:B------:R-:W-:Y:S01]  /*0fe0*/  LOP3.LUT R3, R19, R8, RZ, 0xc0, !PT ;  /* 0x0000000813037212 */ /* 0x000fe200078ec0ff */
[----:B------:R-:W-:Y:S01]  /*0ff0*/  IMAD.MOV R6, RZ, RZ, -R4 ;  /* 0x000000ffff067224 */ /* 0x000fe200078e0a04 */
[----:B------:R-:W-:Y:S02]  /*1000*/  SEL R0, R0, R23, !P3 ;  /* 0x0000001700007207 */ /* 0x000fe40005800000 */
[----:B------:R-:W-:Y:S01]  /*1010*/  LOP3.LUT R5, R10, R5, RZ, 0xc0, !PT ;  /* 0x000000050a057212 */ /* 0x000fe200078ec0ff */
[----:B------:R-:W-:Y:S01]  /*1020*/  IMAD R3, R2, R4, R3 ;  /* 0x0000000402037224 */ /* 0x000fe200078e0203 */
[----:B------:R-:W-:Y:S01]  /*1030*/  R2UR UR23, R22 ;  /* 0x00000000161772ca */ /* 0x000fe200000e0000 */
[----:B--2---:R-:W-:-:S02]  /*1040*/  IMAD R2, R6, R17, R12 ;  /* 0x0000001106027224 */ /* 0x004fc400078e020c */
[----:B---3--:R-:W-:Y:S02]  /*1050*/  IMAD R0, R3, R16, R0 ;  /* 0x0000001003007224 */ /* 0x008fe400078e0200 */
[----:B------:R-:W-:Y:S02]  /*1060*/  IMAD R3, R2, R13, R5 ;  /* 0x0000000d02037224 */ /* 0x000fe400078e0205 */
[----:B------:R-:W-:-:S03]  /*1070*/  IMAD.MOV.U32 R4, RZ, RZ, 0x1 ;  /* 0x00000001ff047424 */ /* 0x000fc600078e00ff */
[----:B------:R-:W-:Y:S02]  /*1080*/  SEL R2, R3, R0, !P3 ;  /* 0x0000000003027207 */ /* 0x000fe40005800000 */
[----:B------:R-:W-:-:S03]  /*1090*/  SEL R0, R0, R3, !P3 ;  /* 0x0000000300007207 */ /* 0x000fc60005800000 */
[----:B------:R0:W-:Y:S04]  /*10a0*/  STL [R1+0x84], R2 ;  /* 0x0000840201007387 */ /* 0x0001e80000100800 */
[----:B------:R0:W-:Y:S02]  /*10b0*/  STL [R1+0x88], R0 ;  /* 0x0000880001007387 */ /* 0x0001e40000100800 */
.L_x_9:
[----:B------:R-:W-:-:S08]  /*10c0*/  NOP ;  /* 0x0000000000007918 */ /* 0x000fd00000000000 */
[----:B------:R-:W2:Y:S02]  /*10d0*/  USETMAXREG.TRY_ALLOC.CTAPOOL UP0, 0xe8 ;  /* 0x000000e8000079c8 */ /* 0x000ea40008000600 */
[----:B--2---:R-:W-:-:S13]  /*10e0*/  PLOP3.LUT P1, PT, PT, PT, UP0, 0x80, 0x0 ;  /* 0x000000000000781c */ /* 0x004fda0003f2f008 */
[----:B------:R-:W-:Y:S05]  /*10f0*/  @!P1 BRA `(.L_x_9) ;  /* 0xfffffffc00f09947 */ /* 0x000fea000383ffff */
[----:B------:R-:W-:Y:S01]  /*1100*/  ULDC.64 UR4, c[0x0][0x598] ;  /* 0x0001660000047ab9 */ /* 0x000fe20000000a00 */
[----:B------:R-:W-:Y:S01]  /*1110*/  ULDC.64 UR18, c[0x0][0x208] ;  /* 0x0000820000127ab9 */ /* 0x000fe20000000a00 */
[----:B------:R-:W-:-:S04]  /*1120*/  ISETP.NE.U32.AND P1, PT, RZ, UR4, PT ;  /* 0x00000004ff007c0c */ /* 0x000fc8000bf25070 */
[----:B------:R-:W-:-:S13]  /*1130*/  ISETP.NE.AND.EX P1, PT, RZ, UR5, PT, P1 ;  /* 0x00000005ff007c0c */ /* 0x000fda000bf25310 */
[----:B------:R-:W-:Y:S05]  /*1140*/  @!P1 BRA `(.L_x_12) ;  /* 0x0000000000209947 */ /* 0x000fea0003800000 */
[----:B0-----:R-:W0:Y:S02]  /*1150*/  LDC.64 R2, c[0x0][0x598] ;  /* 0x00016600ff027b82 */ /* 0x001e240000000a00 */
[----:B0-----:R-:W2:Y:S02]  /*1160*/  LDG.E.64 R2, desc[UR18][R2.64] ;  /* 0x0000001202027981 */ /* 0x001ea4000c1e1b00 */
[----:B--2---:R-:W-:-:S04]  /*1170*/  ISETP.NE.U32.AND P1, PT, R2, RZ, PT ;  /* 0x000000ff0200720c */ /* 0x004fc80003f25070 */
[----:B------:R-:W-:-:S13]  /*1180*/  ISETP.NE.AND.EX P1, PT, R3, RZ, PT, P1 ;  /* 0x000000ff0300720c */ /* 0x000fda0003f25310 */
[----:B------:R-:W-:Y:S05]  /*1190*/  @!P1 BRA `(.L_x_12) ;  /* 0x00000000000c9947 */ /* 0x000fea0003800000 */
[----:B------:R-:W2:Y:S02]  /*11a0*/  LD.E R2, desc[UR18][R2.64] ;  /* 0x0000001202027980 */ /* 0x000ea4000c101900 */
[----:B--2---:R-:W-:Y:S01]  /*11b0*/  R2UR UR20, R2 ;  /* 0x00000000021472ca */ /* 0x004fe200000e0000 */
[----:B------:R-:W-:-:S14]  /*11c0*/  BRA `(.L_x_13) ;  /* 0x0000000000247947 */ /* 0x000fdc0003800000 */
.L_x_12:
[----:B------:R-:W-:Y:S02]  /*11d0*/  ULDC.64 UR4, c[0x0][0x588] ;  /* 0x0001620000047ab9 */ /* 0x000fe40000000a00 */
[----:B------:R-:W-:-:S04]  /*11e0*/  ISETP.NE.U32.AND P1, PT, RZ, UR4, PT ;  /* 0x00000004ff007c0c */ /* 0x000fc8000bf25070 */
[----:B------:R-:W-:-:S13]  /*11f0*/  ISETP.NE.AND.EX P1, PT, RZ, UR5, PT, P1 ;  /* 0x00000005ff007c0c */ /* 0x000fda000bf25310 */
[----:B------:R-:W-:Y:S05]  /*1200*/  @!P1 BRA `(.L_x_14) ;  /* 0x0000000000109947 */ /* 0x000fea0003800000 */
[----:B0-----:R-:W0:Y:S02]  /*1210*/  LDC.64 R2, c[0x0][0x588] ;  /* 0x00016200ff027b82 */ /* 0x001e240000000a00 */
[----:B0-----:R-:W2:Y:S02]  /*1220*/  LDG.E R2, desc[UR18][R2.64] ;  /* 0x0000001202027981 */ /* 0x001ea4000c1e1900 */
[----:B--2---:R-:W-:Y:S01]  /*1230*/  R2UR UR20, R2 ;  /* 0x00000000021472ca */ /* 0x004fe200000e0000 */
[----:B------:R-:W-:-:S14]  /*1240*/  BRA `(.L_x_13) ;  /* 0x0000000000047947 */ /* 0x000fdc0003800000 */
.L_x_14:
[----:B------:R-:W-:-:S05]  /*1250*/  ULDC UR20, c[0x0][0x580] ;  /* 0x0001600000147ab9 */ /* 0x000fca0000000800 */
.L_x_13:
[----:B------:R-:W-:Y:S02]  /*1260*/  ULDC.64 UR4, c[0x0][0x5a0] ;  /* 0x0001680000047ab9 */ /* 0x000fe40000000a00 */
        /* <DEDUP_REMOVED lines=11> */
.L_x_15:
        /* <DEDUP_REMOVED lines=8> */
.L_x_17:
[----:B------:R-:W-:-:S05]  /*13a0*/  ULDC UR21, c[0x0][0x584] ;  /* 0x0001610000157ab9 */ /* 0x000fca0000000800 */
.L_x_16:
[----:B------:R-:W-:-:S13]  /*13b0*/  LOP3.LUT P1, RZ, R4, 0xff, RZ, 0xc0, !PT ;  /* 0x000000ff04ff7812 */ /* 0x000fda000782c0ff */
[----:B------:R-:W-:Y:S05]  /*13c0*/  @!P1 EXIT ;  /* 0x000000000000994d */ /* 0x000fea0003800000 */
[----:B------:R-:W-:Y:S01]  /*13d0*/  ULDC UR4, c[0x0][0x28c] ;  /* 0x0000a30000047ab9 */ /* 0x000fe20000000800 */
[----:B------:R-:W-:Y:S02]  /*13e0*/  ULOP3.LUT UR22, UR13, 0x1, URZ, 0xfc, !UPT ;  /* 0x000000010d167892 */ /* 0x000fe4000f8efc3f */
[----:B------:R-:W-:-:S04]  /*13f0*/  UIADD3 UR4, UR4, 0x1f, URZ ;  /* 0x0000001f04047890 */ /* 0x000fc8000fffe03f */
[----:B------:R-:W-:-:S04]  /*1400*/  USHF.R.S32.HI UR5, URZ, 0x1f, UR4 ;  /* 0x0000001f3f057899 */ /* 0x000fc80008011404 */
[----:B------:R-:W-:-:S03]  /*1410*/  ULEA.HI UR5, UR5, UR4, URZ, 0x5 ;  /* 0x0000000405057291 */ /* 0x000fc6000f8f283f */
[----:B------:R-:W-:Y:S01]  /*1420*/  UMOV UR4, URZ ;  /* 0x0000003f00047c82 */ /* 0x000fe20008000000 */
[----:B------:R-:W-:-:S03]  /*1430*/  USHF.R.S32.HI UR12, URZ, 0x5, UR5 ;  /* 0x000000053f0c7899 */ /* 0x000fc60008011405 */
[----:B------:R-:W-:-:S09]  /*1440*/  UMOV UR5, URZ ;  /* 0x0000003f00057c82 */ /* 0x000fd20008000000 */
.L_x_300:
[----:B0-----:R-:W0:Y:S01]  /*1450*/  S2R R0, SR_TID.X ;  /* 0x0000000000007919 */ /* 0x001e220000002100 */
[----:B--2---:R-:W2:Y:S01]  /*1460*/  S2UR UR11, SR_CgaCtaId ;  /* 0x00000000000b79c3 */ /* 0x004ea20000008800 */
[----:B------:R-:W-:Y:S01]  /*1470*/  UMOV UR14, 0x400 ;  /* 0x00000400000e7882 */ /* 0x000fe20000000000 */
[----:B------:R-:W-:Y:S01]  /*1480*/  UMOV UR6, URZ ;  /* 0x0000003f00067c82 */ /* 0x000fe20008000000 */
[----:B------:R-:W-:Y:S01]  /*1490*/  STL [R1+0x74], RZ ;  /* 0x000074ff01007387 */ /* 0x000fe20000100800 */
[----:B------:R-:W-:Y:S01]  /*14a0*/  UMOV UR7, URZ ;  /* 0x0000003f00077c82 */ /* 0x000fe20008000000 */
[----:B------:R-:W-:Y:S01]  /*14b0*/  UMOV UR8, URZ ;  /* 0x0000003f00087c82 */ /* 0x000fe20008000000 */
[----:B------:R-:W-:Y:S01]  /*14c0*/  UMOV UR16, UR5 ;  /* 0x0000000500107c82 */ /* 0x000fe20008000000 */
[----:B------:R-:W-:Y:S01]  /*14d0*/  STL [R1+0x70], RZ ;  /* 0x000070ff01007387 */ /* 0x000fe20000100800 */
[----:B---3--:R-:W3:Y:S01]  /*14e0*/  LDC R2, c[0x0][0x28c] ;  /* 0x0000a300ff027b82 */ /* 0x008ee20000000800 */
[----:B------:R-:W-:-:S02]  /*14f0*/  CS2R R4, SRZ ;  /* 0x0000000000047805 */ /* 0x000fc4000001ff00 */
[----:B------:R-:W-:Y:S01]  /*1500*/  CS2R R6, SRZ ;  /* 0x0000000000067805 */ /* 0x000fe2000001ff00 */
[----:B------:R-:W-:Y:S01]  /*1510*/  STL [R1+0x6c], RZ ;  /* 0x00006cff01007387 */ /* 0x000fe20000100800 */
[----:B------:R-:W-:Y:S02]  /*1520*/  CS2R R8, SRZ ;  /* 0x0000000000087805 */ /* 0x000fe4000001ff00 */
[----:B------:R-:W-:Y:S02]  /*1530*/  CS2R R10, SRZ ;  /* 0x00000000000a7805 */ /* 0x000fe4000001ff00 */
[----:B------:R-:W-:Y:S01]  /*1540*/  CS2R R12, SRZ ;  /* 0x00000000000c7805 */ /* 0x000fe2000001ff00 */
[----:B------:R-:W-:Y:S01]  /*1550*/  STL [R1+0x68], RZ ;  /* 0x000068ff01007387 */ /* 0x000fe20000100800 */
[----:B------:R-:W-:Y:S02]  /*1560*/  CS2R R14, SRZ ;  /* 0x00000000000e7805 */ /* 0x000fe4000001ff00 */
[----:B------:R-:W-:-:S02]  /*1570*/  CS2R R16, SRZ ;  /* 0x0000000000107805 */ /* 0x000fc4000001ff00 */
[----:B-1----:R-:W-:Y:S01]  /*1580*/  CS2R R18, SRZ ;  /* 0x0000000000127805 */ /* 0x002fe2000001ff00 */
[----:B------:R-:W-:Y:S01]  /*1590*/  STL [R1+0x64], RZ ;  /* 0x000064ff01007387 */ /* 0x000fe20000100800 */
[----:B------:R-:W-:Y:S02]  /*15a0*/  CS2R R20, SRZ ;  /* 0x0000000000147805 */ /* 0x000fe4000001ff00 */
[----:B------:R-:W-:Y:S02]  /*15b0*/  CS2R R22, SRZ ;  /* 0x0000000000167805 */ /* 0x000fe4000001ff00 */
[----:B------:R-:W-:Y:S01]  /*15c0*/  CS2R R152, SRZ ;  /* 0x0000000000987805 */ /* 0x000fe2000001ff00 */
[----:B------:R-:W-:Y:S01]  /*15d0*/  STL [R1+0x60], RZ ;  /* 0x000060ff01007387 */ /* 0x000fe20000100800 */
[----:B--2---:R-:W-:Y:S01]  /*15e0*/  ULEA UR14, UR11, UR14, 0x18 ;  /* 0x0000000e0b0e7291 */ /* 0x004fe2000f8ec03f */
[----:B------:R-:W-:Y:S02]  /*15f0*/  CS2R R154, SRZ ;  /* 0x00000000009a7805 */ /* 0x000fe4000001ff00 */
[----:B------:R-:W-:Y:S01]  /*1600*/  CS2R R156, SRZ ;  /* 0x00000000009c7805 */ /* 0x000fe2000001ff00 */
[----:B------:R-:W-:Y:S01]  /*1610*/  STL [R1+0x5c], RZ ;  /* 0x00005cff01007387 */ /* 0x000fe20000100800 */
[----:B------:R-:W-:-:S02]  /*1620*/  CS2R R158, SRZ ;  /* 0x00000000009e7805 */ /* 0x000fc4000001ff00 */
[----:B------:R-:W-:Y:S02]  /*1630*/  CS2R R160, SRZ ;  /* 0x0000000000a07805 */ /* 0x000fe4000001ff00 */
[----:B------:R-:W-:Y:S02]  /*1640*/  CS2R R162, SRZ ;  /* 0x0000000000a27805 */ /* 0x000fe4000001ff00 */
[----:B0-----:R-:W-:Y:S01]  /*1650*/  LOP3.LUT R0, R0, 0x80, RZ, 0xc0, !PT ;  /* 0x0000008000007812 */ /* 0x001fe200078ec0ff */
[----:B------:R-:W-:Y:S01]  /*1660*/  STL [R1+0x58], RZ ;  /* 0x000058ff01007387 */ /* 0x000fe20000100800 */
[----:B---3--:R-:W-:Y:S02]  /*1670*/  ISETP.GE.AND P1, PT, R2, 0x1, PT ;  /* 0x000000010200780c */ /* 0x008fe40003f26270 */
[----:B------:R-:W-:Y:S02]  /*1680*/  CS2R R2, SRZ ;  /* 0x0000000000027805 */ /* 0x000fe4000001ff00 */
[----:B------:R-:W-:Y:S01]  /*1690*/  SHF.R.U32.HI R0, RZ, 0x7, R0 ;  /* 0x00000007ff007819 */ /* 0x000fe20000011600 */
[----:B------:R-:W-:Y:S01]  /*16a0*/  STL [R1+0x54], RZ ;  /* 0x000054ff01007387 */ /* 0x000fe20000100800 */
[----:B------:R-:W-:-:S02]  /*16b0*/  CS2R R164, SRZ ;  /* 0x0000000000a47805 */ /* 0x000fc4000001ff00 */
[----:B------:R-:W-:Y:S02]  /*16c0*/  CS2R R166, SRZ ;  /* 0x0000000000a67805 */ /* 0x000fe4000001ff00 */
[----:B------:R-:W-:Y:S01]  /*16d0*/  CS2R R168, SRZ ;  /* 0x0000000000a87805 */ /* 0x000fe2000001ff00 */
[----:B------:R-:W-:Y:S01]  /*16e0*/  STL [R1+0x50], RZ ;  /* 0x000050ff01007387 */ /* 0x000fe20000100800 */
[----:B------:R-:W-:Y:S02]  /*16f0*/  CS2R R170, SRZ ;  /* 0x0000000000aa7805 */ /* 0x000fe4000001ff00 */
[----:B------:R-:W-:Y:S02]  /*1700*/  CS2R R172, SRZ ;  /* 0x0000000000ac7805 */ /* 0x000fe4000001ff00 */
[----:B------:R-:W-:Y:S01]  /*1710*/  CS2R R174, SRZ ;  /* 0x0000000000ae7805 */ /* 0x000fe2000001ff00 */
[----:B------:R-:W0:Y:S01]  /*1720*/  SHFL.IDX PT, R0, R0, RZ, 0x1f ;  /* 0x00001fff00007589 */ /* 0x000e2200000e0000 */
[----:B------:R-:W-:-:S02]  /*1730*/  CS2R R176, SRZ ;  /* 0x0000000000b07805 */ /* 0x000fc4000001ff00 */
[----:B------:R-:W-:Y:S02]  /*1740*/  CS2R R178, SRZ ;  /* 0x0000000000b27805 */ /* 0x000fe4000001ff00 */
[----:B------:R-:W-:Y:S01]  /*1750*/  CS2R R180, SRZ ;  /* 0x0000000000b47805 */ /* 0x000fe2000001ff00 */
[----:B------:R1:W-:Y:S01]  /*1760*/  STL [R1+0x4c], RZ ;  /* 0x00004cff01007387 */ /* 0x0003e20000100800 */
[----:B------:R-:W-:Y:S02]  /*1770*/  CS2R R182, SRZ ;  /* 0x0000000000b67805 */ /* 0x000fe4000001ff00 */
[----:B------:R-:W-:Y:S02]  /*1780*/  CS2R R184, SRZ ;  /* 0x0000000000b87805 */ /* 0x000fe4000001ff00 */
[----:B------:R-:W-:Y:S01]  /*1790*/  CS2R R186, SRZ ;  /* 0x0000000000ba7805 */ /* 0x000fe2000001ff00 */
[----:B------:R1:W-:Y:S01]  /*17a0*/  STL [R1+0x48], RZ ;  /* 0x000048ff01007387 */ /* 0x0003e20000100800 */
        /* <DEDUP_REMOVED lines=14> */
[----:B------:R-:W-:Y:S02]  /*1890*/  CS2R R210, SRZ ;  /* 0x0000000000d27805 */ /* 0x000fe4000001ff00 */
[----:B0-----:R-:W-:Y:S01]  /*18a0*/  R2UR UR9, R0 ;  /* 0x00000000000972ca */ /* 0x001fe200000e0000 */
[----:B------:R1:W-:Y:S01]  /*18b0*/  STL [R1+0x38], RZ ;  /* 0x000038ff01007387 */ /* 0x0003e20000100800 */
[----:B------:R-:W-:Y:S01]  /*18c0*/  IMAD.MOV.U32 R0, RZ, RZ, RZ ;  /* 0x000000ffff007224 */ /* 0x000fe200078e00ff */
[----:B------:R-:W-:-:S02]  /*18d0*/  CS2R R212, SRZ ;  /* 0x0000000000d47805 */ /* 0x000fc4000001ff00 */
[----:B------:R-:W-:Y:S01]  /*18e0*/  CS2R R214, SRZ ;  /* 0x0000000000d67805 */ /* 0x000fe2000001ff00 */
[----:B------:R1:W-:Y:S01]  /*18f0*/  STL [R1+0x34], RZ ;  /* 0x000034ff01007387 */ /* 0x0003e20000100800 */
[----:B------:R-:W-:Y:S02]  /*1900*/  CS2R R216, SRZ ;  /* 0x0000000000d87805 */ /* 0x000fe4000001ff00 */
[----:B------:R-:W-:Y:S02]  /*1910*/  CS2R R218, SRZ ;  /* 0x0000000000da7805 */ /* 0x000fe4000001ff00 */
[----:B------:R-:W-:Y:S01]  /*1920*/  CS2R R220, SRZ ;  /* 0x0000000000dc7805 */ /* 0x000fe2000001ff00 */
[----:B------:R1:W-:Y:S01]  /*1930*/  STL [R1+0x30], RZ ;  /* 0x000030ff01007387 */ /* 0x0003e20000100800 */
[----:B------:R-:W-:Y:S02]  /*1940*/  CS2R R222, SRZ ;  /* 0x0000000000de7805 */ /* 0x000fe4000001ff00 */
[----:B------:R-:W-:Y:S01]  /*1950*/  CS2R R224, SRZ ;  /* 0x0000000000e07805 */ /* 0x000fe2000001ff00 */
[----:B------:R-:W-:Y:S01]  /*1960*/  IMAD.MOV.U32 R226, RZ, RZ, RZ ;  /* 0x000000ffffe27224 */ /* 0x000fe200078e00ff */
[----:B------:R1:W-:Y:S01]  /*1970*/  STL [R1+0x2c], RZ ;  /* 0x00002cff01007387 */ /* 0x0003e20000100800 */
[----:B------:R-:W-:Y:S01]  /*1980*/  ULEA.HI UR10, UR9, UR9, URZ, 0x1 ;  /* 0x00000009090a7291 */ /* 0x000fe2000f8f083f */
[----:B------:R-:W-:Y:S01]  /*1990*/  IMAD.U32 R227, RZ, RZ, UR4 ;  /* 0x00000004ffe37e24 */ /* 0x000fe2000f8e00ff */
[----:B------:R-:W-:Y:S01]  /*19a0*/  CS2R R24, SRZ ;  /* 0x0000000000187805 */ /* 0x000fe2000001ff00 */
[----:B------:R1:W-:Y:S01]  /*19b0*/  STL [R1+0x28], RZ ;  /* 0x000028ff01007387 */ /* 0x0003e20000100800 */
[----:B------:R-:W-:Y:S01]  /*19c0*/  ULOP3.LUT UR10, UR10, 0x1ffffe, URZ, 0xc0, !UPT ;  /* 0x001ffffe0a0a7892 */ /* 0x000fe2000f8ec03f */
[----:B----4-:R-:W-:-:S02]  /*19d0*/  CS2R R26, SRZ ;  /* 0x00000000001a7805 */ /* 0x010fc4000001ff00 */
[----:B------:R-:W-:Y:S01]  /*19e0*/  CS2R R28, SRZ ;  /* 0x00000000001c7805 */ /* 0x000fe2000001ff00 */
[----:B------:R1:W-:Y:S01]  /*19f0*/  STL [R1+0x24], RZ ;  /* 0x000024ff01007387 */ /* 0x0003e20000100800 */
[----:B------:R-:W-:Y:S01]  /*1a00*/  UIADD3 UR10, UR9, -UR10, URZ ;  /* 0x8000000a090a7290 */ /* 0x000fe2000fffe03f */
[----:B------:R-:W-:Y:S02]  /*1a10*/  CS2R R30, SRZ ;  /* 0x00000000001e7805 */ /* 0x000fe4000001ff00 */
[----:B------:R-:W-:Y:S01]  /*1a20*/  CS2R R32, SRZ ;  /* 0x0000000000207805 */ /* 0x000fe2000001ff00 */
[----:B------:R1:W-:Y:S01]  /*1a30*/  STL [R1+0x20], RZ ;  /* 0x000020ff01007387 */ /* 0x0003e20000100800 */
[----:B------:R-:W-:Y:S01]  /*1a40*/  ULEA UR10, UR10, UR14, 0xb ;  /* 0x0000000e0a0a7291 */ /* 0x000fe2000f8e583f */
[----:B------:R-:W-:Y:S02]  /*1a50*/  CS2R R34, SRZ ;  /* 0x0000000000227805 */ /* 0x000fe4000001ff00 */
[----:B------:R-:W-:Y:S01]  /*1a60*/  CS2R R36, SRZ ;  /* 0x0000000000247805 */ /* 0x000fe2000001ff00 */
[----:B------:R1:W-:Y:S01]  /*1a70*/  STL [R1+0x1c], RZ ;  /* 0x00001cff01007387 */ /* 0x0003e20000100800 */
[----:B------:R-:W-:Y:S01]  /*1a80*/  UIADD3 UR10, UR10, 0x200, URZ ;  /* 0x000002000a0a7890 */ /* 0x000fe2000fffe03f */
[----:B------:R-:W-:-:S02]  /*1a90*/  CS2R R38, SRZ ;  /* 0x0000000000267805 */ /* 0x000fc4000001ff00 */
[----:B------:R-:W-:Y:S01]  /*1aa0*/  CS2R R40, SRZ ;  /* 0x0000000000287805 */ /* 0x000fe2000001ff00 */
[----:B------:R1:W-:Y:S01]  /*1ab0*/  STL [R1+0x18], RZ ;  /* 0x000018ff01007387 */ /* 0x0003e20000100800 */
[----:B------:R-:W-:Y:S01]  /*1ac0*/  USHF.R.U32.HI UR10, URZ, 0x4, UR10 ;  /* 0x000000043f0a7899 */ /* 0x000fe2000801160a */
[----:B------:R-:W-:Y:S02]  /*1ad0*/  CS2R R42, SRZ ;  /* 0x00000000002a7805 */ /* 0x000fe4000001ff00 */
[----:B------:R-:W-:Y:S01]  /*1ae0*/  CS2R R44, SRZ ;  /* 0x00000000002c7805 */ /* 0x000fe2000001ff00 */
[----:B------:R1:W-:Y:S01]  /*1af0*/  STL [R1+0x14], RZ ;  /* 0x000014ff01007387 */ /* 0x0003e20000100800 */
[----:B------:R-:W-:Y:S01]  /*1b00*/  ULOP3.LUT UR15, UR10, 0x3fff, URZ, 0xc0, !UPT ;  /* 0x00003fff0a0f7892 */ /* 0x000fe2000f8ec03f */
        /* <DEDUP_REMOVED lines=18> */
[----:B------:R1:W-:Y:S01]  /*1c30*/  STL [R1], RZ ;  /* 0x000000ff01007387 */ /* 0x0003e20000100800 */
[----:B------:R-:W-:-:S02]  /*1c40*/  CS2R R74, SRZ ;  /* 0x00000000004a7805 */ /* 0x000fc4000001ff00 */
[----:B------:R-:W-:Y:S02]  /*1c50*/  CS2R R76, SRZ ;  /* 0x00000000004c7805 */ /* 0x000fe4000001ff00 */
[----:B------:R-:W-:Y:S02]  /*1c60*/  CS2R R78, SRZ ;  /* 0x00000000004e7805 */ /* 0x000fe4000001ff00 */
[----:B------:R-:W-:Y:S02]  /*1c70*/  CS2R R80, SRZ ;  /* 0x0000000000507805 */ /* 0x000fe4000001ff00 */
[----:B------:R-:W-:Y:S02]  /*1c80*/  CS2R R82, SRZ ;  /* 0x0000000000527805 */ /* 0x000fe4000001ff00 */
[----:B------:R-:W-:Y:S02]  /*1c90*/  CS2R R84, SRZ ;  /* 0x0000000000547805 */ /* 0x000fe4000001ff00 */
        /* <DEDUP_REMOVED lines=32> */
[----:B------:R-:W-:Y:S01]  /*1ea0*/  CS2R R150, SRZ ;  /* 0x0000000000967805 */ /* 0x000fe2000001ff00 */
[----:B-1----:R-:W-:Y:S06]  /*1eb0*/  @!P1 BRA `(.L_x_18) ;  /* 0x0000001000549947 */ /* 0x002fec0003800000 */
[----:B------:R-:W-:-:S06]  /*1ec0*/  UISETP.NE.AND UP0, UPT, UR22, 0x3, UPT ;  /* 0x000000031600788c */ /* 0x000fcc000bf05270 */
[----:B------:R-:W-:-:S13]  /*1ed0*/  PLOP3.LUT P2, PT, PT, PT, UP0, 0x80, 0x0 ;  /* 0x000000000000781c */ /* 0x000fda0003f4f008 */
[----:B------:R-:W-:Y:S05]  /*1ee0*/  @!P2 BRA `(.L_x_19) ;  /* 0x000000000004a947 */ /* 0x000fea0003800000 */
[----:B------:R-:W-:Y:S01]  /*1ef0*/  BPT.TRAP 0x1 ;  /* 0x000000040000795c */ /* 0x000fe20000300000 */
.L_x_19:
[----:B------:R-:W-:Y:S01]  /*1f00*/  ULEA UR6, UR5, UR14, 0x3 ;  /* 0x0000000e05067291 */ /* 0x000fe2000f8e183f */
[----:B------:R-:W-:-:S05]  /*1f10*/  IMAD.U32 R0, RZ, RZ, UR4 ;  /* 0x00000004ff007e24 */ /* 0x000fca000f8e00ff */
[----:B------:R-:W-:-:S04]  /*1f20*/  SHF.L.U32 R0, R0, 0x1f, RZ ;  /* 0x0000001f00007819 */ /* 0x000fc800000006ff */
[----:B------:R0:W1:Y:S01]  /*1f30*/  SYNCS.PHASECHK.TRANS64.TRYWAIT P1, [UR6], R0 ;  /* 0x00000000ff0075a7 */ /* 0x0000620008020146 */
[----:B------:R-:W-:Y:S05]  /*1f40*/  @!P2 BRA `(.L_x_20) ;  /* 0x000000000004a947 */ /* 0x000fea0003800000 */
[----:B------:R-:W-:Y:S01]  /*1f50*/  BPT.TRAP 0x1 ;  /* 0x000000040000795c */ /* 0x000fe20000300000 */
.L_x_20:
[----:B-1----:R-:W-:Y:S05]  /*1f60*/  @P1 BRA `(.L_x_21) ;  /* 0x0000000000081947 */ /* 0x002fea0003800000 */
[----:B------:R-:W1:Y:S02]  /*1f70*/  SYNCS.PHASECHK.TRANS64.TRYWAIT P1, [UR6], R0 ;  /* 0x00000000ff0075a7 */ /* 0x000e640008020146 */
[----:B-1----:R-:W-:Y:S05]  /*1f80*/  @!P1 BRA `(.L_x_22) ;  /* 0x000000e800d09947 */ /* 0x002fea0003800000 */
.L_x_21:
[----:B------:R2:W-:Y:S01]  /*1f90*/  STL [R1+0x74], RZ ;  /* 0x000074ff01007387 */ /* 0x0005e20000100800 */
[----:B------:R-:W-:Y:S01]  /*1fa0*/  UIADD3 UR6, UR14, 0x12200, URZ ;  /* 0x000122000e067890 */ /* 0x000fe2000fffe03f */
[----:B------:R-:W-:Y:S01]  /*1fb0*/  WARPGROUP.ARRIVE ;  /* 0x00000000000079c5 */ /* 0x000fe20000000000 */
[----:B------:R-:W-:Y:S01]  /*1fc0*/  ULDC UR7, c[0x0][0x50c] ;  /* 0x0001430000077ab9 */ /* 0x000fe20000000800 */
[----:B------:R2:W-:Y:S01]  /*1fd0*/  STL [R1+0x70], RZ ;  /* 0x000070ff01007387 */ /* 0x0005e20000100800 */
[----:B------:R-:W-:Y:S01]  /*1fe0*/  UISETP.NE.AND UP0, UPT, UR7, 0x1, UPT ;  /* 0x000000010700788c */ /* 0x000fe2000bf05270 */
[----:B01----:R-:W-:Y:S01]  /*1ff0*/  IMAD.MOV.U32 R0, RZ, RZ, RZ ;  /* 0x000000ffff007224 */ /* 0x003fe200078e00ff */
[----:B------:R-:W-:Y:S01]  /*2000*/  USHF.R.U32.HI UR6, URZ, 0x4, UR6 ;  /* 0x000000043f067899 */ /* 0x000fe20008011606 */
[----:B------:R2:W-:Y:S01]  /*2010*/  STL [R1+0x6c], RZ ;  /* 0x00006cff01007387 */ /* 0x0005e20000100800 */
[----:B------:R-:W-:Y:S01]  /*2020*/  USEL UR7, URZ, 0x1, UP0 ;  /* 0x000000013f077887 */ /* 0x000fe20008000000 */
[----:B------:R-:W-:Y:S01]  /*2030*/  CS2R R2, SRZ ;  /* 0x0000000000027805 */ /* 0x000fe2000001ff00 */
[----:B------:R-:W-:Y:S01]  /*2040*/  ULOP3.LUT UR6, UR6, 0x3fff, URZ, 0xc0, !UPT ;  /* 0x00003fff06067892 */ /* 0x000fe2000f8ec03f */
[----:B------:R2:W-:Y:S01]  /*2050*/  STL [R1+0x68], RZ ;  /* 0x000068ff01007387 */ /* 0x0005e20000100800 */
[----:B------:R-:W-:Y:S01]  /*2060*/  ULOP3.LUT UR8, UR15, 0x10000, URZ, 0xfc, !UPT ;  /* 0x000100000f087892 */ /* 0x000fe2000f8efc3f */
[----:B------:R-:W-:Y:S01]  /*2070*/  CS2R R4, SRZ ;  /* 0x0000000000047805 */ /* 0x000fe2000001ff00 */
[----:B------:R-:W-:Y:S01]  /*2080*/  ULOP3.LUT UR6, UR6, 0x10000, URZ, 0xfc, !UPT ;  /* 0x0001000006067892 */ /* 0x000fe2000f8efc3f */
[----:B------:R2:W-:Y:S01]  /*2090*/  STL [R1+0x64], RZ ;  /* 0x000064ff01007387 */ /* 0x0005e20000100800 */
[----:B------:R-:W-:Y:S01]  /*20a0*/  ISETP.NE.AND P1, PT, RZ, UR7, PT ;  /* 0x00000007ff007c0c */ /* 0x000fe2000bf25270 */
[----:B------:R-:W-:Y:S01]  /*20b0*/  ULEA UR8, UR5, UR8, 0x8 ;  /* 0x0000000805087291 */ /* 0x000fe2000f8e403f */
[----:B------:R-:W-:Y:S01]  /*20c0*/  CS2R R6, SRZ ;  /* 0x0000000000067805 */ /* 0x000fe2000001ff00 */
[----:B------:R2:W-:Y:S01]  /*20d0*/  STL [R1+0x60], RZ ;  /* 0x000060ff01007387 */ /* 0x0005e20000100800 */
[----:B------:R-:W-:Y:S01]  /*20e0*/  ULEA UR10, UR5, UR6, 0x9 ;  /* 0x00000006050a7291 */ /* 0x000fe2000f8e483f */
[----:B------:R-:W-:Y:S01]  /*20f0*/  CS2R R8, SRZ ;  /* 0x0000000000087805 */ /* 0x000fe2000001ff00 */
[----:B------:R-:W-:Y:S01]  /*2100*/  UMOV UR9, 0xc0000010 ;  /* 0xc000001000097882 */ /* 0x000fe20000000000 */
[----:B------:R2:W-:Y:S01]  /*2110*/  STL [R1+0x5c], RZ ;  /* 0x00005cff01007387 */ /* 0x0005e20000100800 */
[----:B------:R-:W-:Y:S01]  /*2120*/  UMOV UR11, 0xc0000010 ;  /* 0xc0000010000b7882 */ /* 0x000fe20000000000 */
[----:B------:R-:W-:Y:S01]  /*2130*/  UMOV UR6, 0x1 ;  /* 0x0000000100067882 */ /* 0x000fe20000000000 */
[----:B------:R-:W-:Y:S01]  /*2140*/  CS2R R10, SRZ ;  /* 0x00000000000a7805 */ /* 0x000fe2000001ff00 */
[----:B------:R2:W-:Y:S01]  /*2150*/  STL [R1+0x58], RZ ;  /* 0x000058ff01007387 */ /* 0x0005e20000100800 */
[----:B------:R-:W-:Y:S01]  /*2160*/  CS2R R12, SRZ ;  /* 0x00000000000c7805 */ /* 0x000fe2000001ff00 */
[----:B------:R-:W-:Y:S01]  /*2170*/  QGMMA.64x256x32.F32.E4M3.E4M3 R24, gdesc[UR8], RZ, !UPT, gsb0 ;  /* 0x03e00000081879f3 */ /* 0x000fe2000c0008ff */
        /* <DEDUP_REMOVED lines=55> */
[----:B------:R-:W-:Y:S01]  /*24f0*/  CS2R R224, SRZ ;  /* 0x0000000000e07805 */ /* 0x000fe2000001ff00 */
[----:B------:R-:W-:Y:S01]  /*2500*/  IMAD.MOV.U32 R226, RZ, RZ, RZ ;  /* 0x000000ffffe27224 */ /* 0x000fe200078e00ff */
[----:B------:R2:W-:Y:S04]  /*2510*/  STL [R1+0x1c], RZ ;  /* 0x00001cff01007387 */ /* 0x0005e80000100800 */
[----:B------:R2:W-:Y:S04]  /*2520*/  STL [R1+0x18], RZ ;  /* 0x000018ff01007387 */ /* 0x0005e80000100800 */
[----:B------:R2:W-:Y:S04]  /*2530*/  STL [R1+0x14], RZ ;  /* 0x000014ff01007387 */ /* 0x0005e80000100800 */
[----:B------:R2:W-:Y:S04]  /*2540*/  STL [R1+0x10], RZ ;  /* 0x000010ff01007387 */ /* 0x0005e80000100800 */
[----:B------:R2:W-:Y:S04]  /*2550*/  STL [R1+0xc], RZ ;  /* 0x00000cff01007387 */ /* 0x0005e80000100800 */
[----:B------:R2:W-:Y:S04]  /*2560*/  STL [R1+0x8], RZ ;  /* 0x000008ff01007387 */ /* 0x0005e80000100800 */
[----:B------:R2:W-:Y:S04]  /*2570*/  STL [R1+0x4], RZ ;  /* 0x000004ff01007387 */ /* 0x0005e80000100800 */
[----:B------:R2:W-:Y:S01]  /*2580*/  STL [R1], RZ ;  /* 0x000000ff01007387 */ /* 0x0005e20000100800 */
[----:B------:R-:W-:Y:S05]  /*2590*/  @!P1 BRA `(.L_x_23) ;  /* 0x0000000800809947 */ /* 0x000fea0003800000 */
[----:B------:R-:W-:Y:S02]  /*25a0*/  WARPGROUP.DEPBAR.LE gsb0, 0x0 ;  /* 0x00008000000079c5 */ /* 0x000fe40000010000 */
[----:B------:R-:W-:-:S01]  /*25b0*/  FADD R227, RZ, R122 ;  /* 0x0000007affe37221 */ /* 0x000fc20000000000 */
[----:B------:R-:W-:Y:S01]  /*25c0*/  FADD R226, RZ, R24 ;  /* 0x00000018ffe27221 */ /* 0x000fe20000000000 */
[----:B------:R-:W-:-:S01]  /*25d0*/  FADD R225, RZ, R25 ;  /* 0x00000019ffe17221 */ /* 0x000fc20000000000 */
[----:B------:R-:W-:Y:S01]  /*25e0*/  FADD R224, RZ, R26 ;  /* 0x0000001affe07221 */ /* 0x000fe20000000000 */
[----:B------:R-:W-:-:S01]  /*25f0*/  FADD R223, RZ, R27 ;  /* 0x0000001bffdf7221 */ /* 0x000fc20000000000 */
[----:B------:R0:W-:Y:S01]  /*2600*/  STL [R1], R227 ;  /* 0x000000e301007387 */ /* 0x0001e20000100800 */
[----:B------:R-:W-:-:S01]  /*2610*/  FADD R222, RZ, R28 ;  /* 0x0000001cffde7221 */ /* 0x000fc20000000000 */
[----:B------:R-:W-:Y:S01]  /*2620*/  FADD R221, RZ, R29 ;  /* 0x0000001dffdd7221 */ /* 0x000fe20000000000 */
[----:B------:R-:W-:-:S01]  /*2630*/  FADD R220, RZ, R30 ;  /* 0x0000001effdc7221 */ /* 0x000fc20000000000 */
[----:B------:R-:W-:Y:S01]  /*2640*/  FADD R219, RZ, R31 ;  /* 0x0000001fffdb7221 */ /* 0x000fe20000000000 */
[----:B------:R-:W-:-:S01]  /*2650*/  FADD R218, RZ, R32 ;  /* 0x00000020ffda7221 */ /* 0x000fc20000000000 */
[----:B------:R-:W-:Y:S01]  /*2660*/  FADD R217, RZ, R33 ;  /* 0x00000021ffd97221 */ /* 0x000fe20000000000 */
[----:B------:R-:W-:-:S01]  /*2670*/  FADD R216, RZ, R34 ;  /* 0x00000022ffd87221 */ /* 0x000fc20000000000 */
[----:B------:R-:W-:Y:S01]  /*2680*/  FADD R215, RZ, R35 ;  /* 0x00000023ffd77221 */ /* 0x000fe20000000000 */
[----:B------:R-:W-:-:S01]  /*2690*/  FADD R214, RZ, R36 ;  /* 0x00000024ffd67221 */ /* 0x000fc20000000000 */
[----:B0-----:R-:W-:Y:S01]  /*26a0*/  FADD R227, RZ, R123 ;  /* 0x0000007bffe37221 */ /* 0x001fe20000000000 */
[----:B------:R-:W-:-:S01]  /*26b0*/  FADD R213, RZ, R37 ;  /* 0x00000025ffd57221 */ /* 0x000fc20000000000 */
[----:B------:R-:W-:Y:S01]  /*26c0*/  FADD R212, RZ, R38 ;  /* 0x00000026ffd47221 */ /* 0x000fe20000000000 */
[----:B------:R-:W-:-:S01]  /*26d0*/  FADD R211, RZ, R39 ;  /* 0x00000027ffd37221 */ /* 0x000fc20000000000 */
[----:B------:R-:W-:Y:S01]  /*26e0*/  FADD R210, RZ, R40 ;  /* 0x00000028ffd27221 */ /* 0x000fe20000000000 */
[----:B------:R0:W-:Y:S01]  /*26f0*/  STL [R1+0x4], R227 ;  /* 0x000004e301007387 */ /* 0x0001e20000100800 */
        /* <DEDUP_REMOVED lines=93> */
[----:B------:R-:W-:Y:S01]  /*2cd0*/  UMOV UR6, URZ ;  /* 0x0000003f00067c82 */ /* 0x000fe20008000000 */
[----:B0-----:R-:W-:-:S05]  /*2ce0*/  FADD R227, RZ, R130 ;  /* 0x00000082ffe37221 */ /* 0x001fca0000000000 */
[----:B------:R0:W-:Y:S02]  /*2cf0*/  STL [R1+0x20], R227 ;  /* 0x000020e301007387 */ /* 0x0001e40000100800 */
        /* <DEDUP_REMOVED lines=42> */
.L_x_23:
[----:B------:R-:W-:-:S04]  /*2fa0*/  UIADD3 UR16, UR5, 0x1, URZ ;  /* 0x0000000105107890 */ /* 0x000fc8000fffe03f */
[----:B------:R-:W-:-:S04]  /*2fb0*/  UISETP.NE.AND UP0, UPT, UR16, 0x12, UPT ;  /* 0x000000121000788c */ /* 0x000fc8000bf05270 */
[----:B------:R-:W-:Y:S02]  /*2fc0*/  USEL UR8, URZ, 0x1, UP0 ;  /* 0x000000013f087887 */ /* 0x000fe40008000000 */
[----:B------:R-:W-:Y:S02]  /*2fd0*/  USEL UR16, UR16, URZ, UP0 ;  /* 0x0000003f10107287 */ /* 0x000fe40008000000 */
[----:B------:R-:W-:-:S06]  /*2fe0*/  ULOP3.LUT UR8, UR4, UR8, URZ, 0x3c, !UPT ;  /* 0x0000000804087292 */ /* 0x000fcc000f8e3c3f */
[----:B0-----:R-:W-:Y:S01]  /*2ff0*/  IMAD.U32 R227, RZ, RZ, UR8 ;  /* 0x00000008ffe37e24 */ /* 0x001fe2000f8e00ff */
[----:B------:R-:W-:-:S06]  /*3000*/  UMOV UR8, 0x1 ;  /* 0x0000000100087882 */ /* 0x000fcc0000000000 */
.L_x_18:
[----:B------:R-:W-:-:S04]  /*3010*/  UISETP.LT.AND UP0, UPT, UR12, 0x1, UPT ;  /* 0x000000010c00788c */ /* 0x000fc8000bf01270 */
[----:B------:R-:W-:-:S04]  /*3020*/  USEL UR9, UR12, 0x1, UP0 ;  /* 0x000000010c097887 */ /* 0x000fc80008000000 */
[----:B------:R-:W-:-:S04]  /*3030*/  UIADD3 UR9, UR12, -UR9, URZ ;  /* 0x800000090c097290 */ /* 0x000fc8000fffe03f */
[----:B------:R-:W-:-:S06]  /*3040*/  UISETP.GE.AND UP0, UPT, UR9, 0x1, UPT ;  /* 0x000000010900788c */ /* 0x000fcc000bf06270 */
[----:B------:R-:W-:-:S13]  /*3050*/  PLOP3.LUT P1, PT, PT, PT, UP0, 0x80, 0x0 ;  /* 0x000000000000781c */ /* 0x000fda0003f2f008 */
[----:B------:R-:W-:Y:S05]  /*3060*/  @!P1 BRA `(.L_x_24) ;  /* 0x0000001000809947 */ /* 0x000fea0003800000 */
[----:B------:R-:W-:Y:S01]  /*3070*/  IMAD.U32 R228, RZ, RZ, UR9 ;  /* 0x00000009ffe47e24 */ /* 0x000fe2000f8e00ff */
[----:B------:R-:W-:Y:S01]  /*3080*/  UMOV UR17, UR5 ;  /* 0x0000000500117c82 */ /* 0x000fe20008000000 */
[----:B------:R-:W-:-:S05]  /*3090*/  ULDC UR24, c[0x0][0x50c] ;  /* 0x0001430000187ab9 */ /* 0x000fca0000000800 */
.L_x_32:
[----:B------:R-:W-:-:S06]  /*30a0*/  UISETP.NE.AND UP0, UPT, UR22, 0x3, UPT ;  /* 0x000000031600788c */ /* 0x000fcc000bf05270 */
[----:B------:R-:W-:-:S13]  /*30b0*/  PLOP3.LUT P2, PT, PT, PT, UP0, 0x80, 0x0 ;  /* 0x000000000000781c */ /* 0x000fda0003f4f008 */
[----:B01---5:R-:W-:Y:S05]  /*30c0*/  @!P2 BRA `(.L_x_25) ;  /* 0x000000000004a947 */ /* 0x023fea0003800000 */
[----:B------:R-:W-:Y:S01]  /*30d0*/  BPT.TRAP 0x1 ;  /* 0x000000040000795c */ /* 0x000fe20000300000 */
.L_x_25:
[----:B------:R-:W0:Y:S01]  /*30e0*/  S2UR UR9, SR_CgaCtaId ;  /* 0x00000000000979c3 */ /* 0x000e220000008800 */
[----:B------:R-:W-:Y:S01]  /*30f0*/  UMOV UR14, 0x400 ;  /* 0x00000400000e7882 */ /* 0x000fe20000000000 */
[----:B------:R-:W-:Y:S01]  /*3100*/  SHF.L.U32 R229, R227, 0x1f, RZ ;  /* 0x0000001fe3e57819 */ /* 0x000fe200000006ff */
[----:B0-----:R-:W-:-:S04]  /*3110*/  ULEA UR14, UR9, UR14, 0x18 ;  /* 0x0000000e090e7291 */ /* 0x001fc8000f8ec03f */
[----:B------:R-:W-:-:S09]  /*3120*/  ULEA UR9, UR16, UR14, 0x3 ;  /* 0x0000000e10097291 */ /* 0x000fd2000f8e183f */
[----:B------:R0:W1:Y:S01]  /*3130*/  SYNCS.PHASECHK.TRANS64.TRYWAIT P1, [UR9], R229 ;  /* 0x000000e5ff0075a7 */ /* 0x0000620008020149 */
[----:B------:R-:W-:Y:S05]  /*3140*/  @!P2 BRA `(.L_x_26) ;  /* 0x000000000004a947 */ /* 0x000fea0003800000 */
[----:B------:R-:W-:Y:S01]  /*3150*/  BPT.TRAP 0x1 ;  /* 0x000000040000795c */ /* 0x000fe20000300000 */
.L_x_26:
[----:B-1----:R-:W-:Y:S05]  /*3160*/  @P1 BRA `(.L_x_27) ;  /* 0x0000000000081947 */ /* 0x002fea0003800000 */
[----:B------:R-:W1:Y:S02]  /*3170*/  SYNCS.PHASECHK.TRANS64.TRYWAIT P1, [UR9], R229 ;  /* 0x000000e5ff0075a7 */ /* 0x000e640008020149 */
[----:B-1----:R-:W-:Y:S05]  /*3180*/  @!P1 BRA `(.L_x_28) ;  /* 0x000000d800689947 */ /* 0x002fea0003800000 */
.L_x_27:
[----:B------:R-:W-:Y:S01]  /*3190*/  UIADD3 UR9, UR14, 0x12200, URZ ;  /* 0x000122000e097890 */ /* 0x000fe2000fffe03f */
[----:B------:R-:W-:Y:S01]  /*31a0*/  WARPGROUP.ARRIVE ;  /* 0x00000000000079c5 */ /* 0x000fe20000000000 */
[----:B------:R-:W-:Y:S02]  /*31b0*/  UISETP.NE.AND UP0, UPT, UR7, URZ, UPT ;  /* 0x0000003f0700728c */ /* 0x000fe4000bf05270 */
[----:B------:R-:W-:Y:S02]  /*31c0*/  USHF.R.U32.HI UR9, URZ, 0x4, UR9 ;  /* 0x000000043f097899 */ /* 0x000fe40008011609 */
[----:B------:R-:W-:Y:S02]  /*31d0*/  USEL UR8, UR8, URZ, !UP0 ;  /* 0x0000003f08087287 */ /* 0x000fe4000c000000 */
[----:B------:R-:W-:Y:S02]  /*31e0*/  ULOP3.LUT UR9, UR9, 0x3fff, URZ, 0xc0, !UPT ;  /* 0x00003fff09097892 */ /* 0x000fe4000f8ec03f */
[----:B------:R-:W-:-:S02]  /*31f0*/  ULOP3.LUT UR7, UR15, 0x10000, URZ, 0xfc, !UPT ;  /* 0x000100000f077892 */ /* 0x000fc4000f8efc3f */
[----:B------:R-:W-:Y:S02]  /*3200*/  ULOP3.LUT UR9, UR9, 0x10000, URZ, 0xfc, !UPT ;  /* 0x0001000009097892 */ /* 0x000fe4000f8efc3f */
[----:B------:R-:W-:Y:S02]  /*3210*/  UISETP.NE.U32.AND UP0, UPT, UR8, URZ, UPT ;  /* 0x0000003f0800728c */ /* 0x000fe4000bf05070 */
[----:B------:R-:W-:Y:S02]  /*3220*/  ULEA UR8, UR16, UR7, 0x8 ;  /* 0x0000000710087291 */ /* 0x000fe4000f8e403f */
[----:B------:R-:W-:Y:S01]  /*3230*/  ULEA UR10, UR16, UR9, 0x9 ;  /* 0x00000009100a7291 */ /* 0x000fe2000f8e483f */
[----:B------:R-:W-:Y:S02]  /*3240*/  UMOV UR11, 0xc0000010 ;  /* 0xc0000010000b7882 */ /* 0x000fe40000000000 */
[----:B------:R-:W-:Y:S01]  /*3250*/  UMOV UR9, 0xc0000010 ;  /* 0xc000001000097882 */ /* 0x000fe20000000000 */
[----:B------:R-:W-:-:S05]  /*3260*/  UIADD3 UR6, UR6, 0x1, URZ ;  /* 0x0000000106067890 */ /* 0x000fca000fffe03f */
[----:B------:R-:W-:Y:S01]  /*3270*/  QGMMA.64x256x32.F32.E4M3.E4M3 R24, gdesc[UR8], R24, UP0, gsb0 ;  /* 0x03e00000081879f3 */ /* 0x000fe2000b800818 */
[----:B------:R-:W-:-:S04]  /*3280*/  UISETP.NE.AND UP0, UPT, UR6, UR24, UPT ;  /* 0x000000180600728c */ /* 0x000fc8000bf05270 */
[----:B------:R-:W-:-:S06]  /*3290*/  USEL UR7, URZ, 0x1, UP0 ;  /* 0x000000013f077887 */ /* 0x000fcc0008000000 */
[----:B------:R-:W-:Y:S01]  /*32a0*/  ISETP.NE.AND P1, PT, RZ, UR7, PT ;  /* 0x00000007ff007c0c */ /* 0x000fe2000bf25270 */
[----:B------:R-:W-:-:S12]  /*32b0*/  WARPGROUP.DEPBAR.LE gsb0, 0x1 ;  /* 0x00008000000079c5 */ /* 0x000fd80000010100 */
[----:B------:R-:W-:Y:S05]  /*32c0*/  @!P1 BRA `(.L_x_29) ;  /* 0x0000000c00809947 */ /* 0x000fea0003800000 */
[----:B------:R-:W-:Y:S02]  /*32d0*/  WARPGROUP.DEPBAR.LE gsb0, 0x0 ;  /* 0x00008000000079c5 */ /* 0x000fe40000010000 */
[----:B------:R-:W-:-:S01]  /*32e0*/  FADD R226, R24, R226 ;  /* 0x000000e218e27221 */ /* 0x000fc20000000000 */
[----:B------:R-:W-:Y:S01]  /*32f0*/  FADD R225, R25, R225 ;  /* 0x000000e119e17221 */ /* 0x000fe20000000000 */
[----:B------:R1:W-:Y:S01]  /*3300*/  STL [R1+0x8c], R227 ;  /* 0x00008ce301007387 */ /* 0x0003e20000100800 */
[----:B------:R-:W-:-:S01]  /*3310*/  FADD R224, R26, R224 ;  /* 0x000000e01ae07221 */ /* 0x000fc20000000000 */
[----:B------:R-:W-:Y:S01]  /*3320*/  FADD R223, R27, R223 ;  /* 0x000000df1bdf7221 */ /* 0x000fe20000000000 */
[----:B------:R-:W-:-:S01]  /*3330*/  FADD R222, R28, R222 ;  /* 0x000000de1cde7221 */ /* 0x000fc20000000000 */
[----:B------:R-:W-:Y:S01]  /*3340*/  FADD R221, R29, R221 ;  /* 0x000000dd1ddd7221 */ /* 0x000fe20000000000 */
[----:B-1----:R-:W3:Y:S04]  /*3350*/  LDL.LU R227, [R1+0x30] ;  /* 0x0000300001e37983 */ /* 0x002ee80000300800 */
[----:B------:R1:W-:Y:S01]  /*3360*/  STL [R1+0x90], R226 ;  /* 0x000090e201007387 */ /* 0x0003e20000100800 */
[----:B------:R-:W-:-:S01]  /*3370*/  FADD R220, R30, R220 ;  /* 0x000000dc1edc7221 */ /* 0x000fc20000000000 */
[----:B------:R-:W-:-:S02]  /*3380*/  FADD R219, R31, R219 ;  /* 0x000000db1fdb7221 */ /* 0x000fc40000000000 */
[----:B-1----:R-:W4:Y:S04]  /*3390*/  LDL.LU R226, [R1+0x2c] ;  /* 0x00002c0001e27983 */ /* 0x002f280000300800 */
[----:B------:R1:W-:Y:S01]  /*33a0*/  STL [R1+0x94], R225 ;  /* 0x000094e101007387 */ /* 0x0003e20000100800 */
[----:B------:R-:W-:-:S03]  /*33b0*/  FADD R218, R32, R218 ;  /* 0x000000da20da7221 */ /* 0x000fc60000000000 */
[----:B-1----:R-:W2:Y:S04]  /*33c0*/  LDL.LU R225, [R1+0x28] ;  /* 0x0000280001e17983 */ /* 0x002ea80000300800 */
        /* <DEDUP_REMOVED lines=9> */
[----:B------:R1:W-:Y:S04]  /*3460*/  STL [R1+0xa4], R221 ;  /* 0x0000a4dd01007387 */ /* 0x0003e80000100800 */
        /* <DEDUP_REMOVED lines=12> */
[----:B-1----:R-:W2:Y:S01]  /*3530*/  LDL.LU R215, [R1] ;  /* 0x0000000001d77983 */ /* 0x002ea20000300800 */
[----:B------:R-:W-:-:S01]  /*3540*/  FADD R214, R36, R214 ;  /* 0x000000d624d67221 */ /* 0x000fc20000000000 */
[----:B------:R-:W-:Y:S01]  /*3550*/  FADD R213, R37, R213 ;  /* 0x000000d525d57221 */ /* 0x000fe20000000000 */
[----:B------:R-:W-:-:S01]  /*3560*/  FADD R212, R38, R212 ;  /* 0x000000d426d47221 */ /* 0x000fc20000000000 */
[----:B------:R-:W-:Y:S01]  /*3570*/  FADD R211, R39, R211 ;  /* 0x000000d327d37221 */ /* 0x000fe20000000000 */
[----:B------:R-:W-:-:S01]  /*3580*/  FADD R210, R40, R210 ;  /* 0x000000d228d27221 */ /* 0x000fc20000000000 */
[----:B------:R-:W-:Y:S01]  /*3590*/  STL [R1+0xc0], R214 ;  /* 0x0000c0d601007387 */ /* 0x000fe20000100800 */
        /* <DEDUP_REMOVED lines=11> */
[----:B------:R1:W-:Y:S01]  /*3650*/  STL [R1+0xcc], R211 ;  /* 0x0000ccd301007387 */ /* 0x0003e20000100800 */
[----:B------:R-:W-:-:S01]  /*3660*/  FADD R200, R50, R200 ;  /* 0x000000c832c87221 */ /* 0x000fc20000000000 */
[----:B------:R-:W-:Y:S01]  /*3670*/  FADD R199, R51, R199 ;  /* 0x000000c733c77221 */ /* 0x000fe20000000000 */
        /* <DEDUP_REMOVED lines=69> */
[----:B-----5:R-:W-:Y:S01]  /*3ad0*/  FADD R0, R121, R0 ;  /* 0x0000000079007221 */ /* 0x020fe20000000000 */
[----:B---3--:R-:W-:-:S01]  /*3ae0*/  FADD R227, R134, R227 ;  /* 0x000000e386e37221 */ /* 0x008fc20000000000 */
[----:B----4-:R-:W-:Y:S01]  /*3af0*/  FADD R226, R133, R226 ;  /* 0x000000e285e27221 */ /* 0x010fe20000000000 */
[----:B--2---:R-:W-:-:S01]  /*3b00*/  FADD R225, R132, R225 ;  /* 0x000000e184e17221 */ /* 0x004fc20000000000 */
        /* <DEDUP_REMOVED lines=9> */
[----:B------:R-:W-:-:S05]  /*3ba0*/  FADD R215, R122, R215 ;  /* 0x000000d77ad77221 */ /* 0x000fca0000000000 */
[----:B------:R2:W-:Y:S04]  /*3bb0*/  STL [R1], R215 ;  /* 0x000000d701007387 */ /* 0x0005e80000100800 */
[----:B------:R3:W-:Y:S04]  /*3bc0*/  STL [R1+0x4], R216 ;  /* 0x000004d801007387 */ /* 0x0007e80000100800 */
        /* <DEDUP_REMOVED lines=8> */
[----:B-1----:R-:W4:Y:S04]  /*3c50*/  LDL.LU R211, [R1+0x34] ;  /* 0x0000340001d37983 */ /* 0x002f280000300800 */
[----:B------:R1:W-:Y:S04]  /*3c60*/  STL [R1+0x28], R225 ;  /* 0x000028e101007387 */ /* 0x0003e80000100800 */
[----:B------:R-:W4:Y:S04]  /*3c70*/  LDL.LU R212, [R1+0x38] ;  /* 0x0000380001d47983 */ /* 0x000f280000300800 */
[----:B------:R1:W-:Y:S04]  /*3c80*/  STL [R1+0x2c], R226 ;  /* 0x00002ce201007387 */ /* 0x0003e80000100800 */
[----:B------:R-:W4:Y:S04]  /*3c90*/  LDL.LU R213, [R1+0x3c] ;  /* 0x00003c0001d57983 */ /* 0x000f280000300800 */
[----:B------:R1:W-:Y:S04]  /*3ca0*/  STL [R1+0x30], R227 ;  /* 0x000030e301007387 */ /* 0x0003e80000100800 */
[----:B------:R-:W4:Y:S04]  /*3cb0*/  LDL.LU R214, [R1+0x40] ;  /* 0x0000400001d67983 */ /* 0x000f280000300800 */
[----:B--2---:R-:W2:Y:S04]  /*3cc0*/  LDL.LU R215, [R1+0x44] ;  /* 0x0000440001d77983 */ /* 0x004ea80000300800 */
[----:B---3--:R-:W3:Y:S04]  /*3cd0*/  LDL.LU R216, [R1+0x48] ;  /* 0x0000480001d87983 */ /* 0x008ee80000300800 */
[----:B----4-:R-:W4:Y:S04]  /*3ce0*/  LDL.LU R217, [R1+0x4c] ;  /* 0x00004c0001d97983 */ /* 0x010f280000300800 */
[----:B0-----:R-:W4:Y:S04]  /*3cf0*/  LDL.LU R218, [R1+0x50] ;  /* 0x0000500001da7983 */ /* 0x001f280000300800 */
[----:B------:R-:W4:Y:S04]  /*3d00*/  LDL.LU R219, [R1+0x54] ;  /* 0x0000540001db7983 */ /* 0x000f280000300800 */
[----:B------:R-:W4:Y:S04]  /*3d10*/  LDL.LU R220, [R1+0x58] ;  /* 0x0000580001dc7983 */ /* 0x000f280000300800 */
[----:B------:R-:W4:Y:S04]  /*3d20*/  LDL.LU R221, [R1+0x5c] ;  /* 0x00005c0001dd7983 */ /* 0x000f280000300800 */
[----:B------:R-:W4:Y:S04]  /*3d30*/  LDL.LU R222, [R1+0x60] ;  /* 0x0000600001de7983 */ /* 0x000f280000300800 */
[----:B------:R-:W4:Y:S04]  /*3d40*/  LDL.LU R223, [R1+0x64] ;  /* 0x0000640001df7983 */ /* 0x000f280000300800 */
[----:B------:R-:W4:Y:S04]  /*3d50*/  LDL.LU R224, [R1+0x68] ;  /* 0x0000680001e07983 */ /* 0x000f280000300800 */
[----:B-1----:R-:W4:Y:S04]  /*3d60*/  LDL.LU R225, [R1+0x6c] ;  /* 0x00006c0001e17983 */ /* 0x002f280000300800 */
[----:B------:R-:W4:Y:S04]  /*3d70*/  LDL.LU R226, [R1+0x70] ;  /* 0x0000700001e27983 */ /* 0x000f280000300800 */
[----:B------:R-:W4:Y:S01]  /*3d80*/  LDL.LU R227, [R1+0x74] ;  /* 0x0000740001e37983 */ /* 0x000f220000300800 */
[----:B------:R-:W-:-:S05]  /*3d90*/  FADD R211, R135, R211 ;  /* 0x000000d387d37221 */ /* 0x000fca0000000000 */
[----:B------:R0:W-:Y:S01]  /*3da0*/  STL [R1+0x34], R211 ;  /* 0x000034d301007387 */ /* 0x0001e20000100800 */
[----:B------:R-:W-:-:S03]  /*3db0*/  FADD R212, R136, R212 ;  /* 0x000000d488d47221 */ /* 0x000fc60000000000 */
[----:B0-----:R1:W5:Y:S01]  /*3dc0*/  LDL.LU R211, [R1+0xcc] ;  /* 0x0000cc0001d37983 */ /* 0x0013620000300800 */
[----:B------:R-:W-:-:S03]  /*3dd0*/  FADD R213, R137, R213 ;  /* 0x000000d589d57221 */ /* 0x000fc60000000000 */
[----:B------:R0:W-:Y:S01]  /*3de0*/  STL [R1+0x38], R212 ;  /* 0x000038d401007387 */ /* 0x0001e20000100800 */
[----:B------:R-:W-:-:S01]  /*3df0*/  FADD R214, R138, R214 ;  /* 0x000000d68ad67221 */ /* 0x000fc20000000000 */
[----:B--2---:R-:W-:Y:S02]  /*3e00*/  FADD R215, R139, R215 ;  /* 0x000000d78bd77221 */ /* 0x004fe40000000000 */
[----:B0-----:R1:W5:Y:S01]  /*3e10*/  LDL.LU R212, [R1+0xc8] ;  /* 0x0000c80001d47983 */ /* 0x0013620000300800 */
[----:B---3--:R-:W-:-:S03]  /*3e20*/  FADD R216, R140, R216 ;  /* 0x000000d88cd87221 */ /* 0x008fc60000000000 */
[----:B------:R0:W-:Y:S01]  /*3e30*/  STL [R1+0x3c], R213 ;  /* 0x00003cd501007387 */ /* 0x0001e20000100800 */
[----:B----4-:R-:W-:-:S03]  /*3e40*/  FADD R217, R141, R217 ;  /* 0x000000d98dd97221 */ /* 0x010fc60000000000 */
[----:B0-----:R1:W5:Y:S01]  /*3e50*/  LDL.LU R213, [R1+0xc4] ;  /* 0x0000c40001d57983 */ /* 0x0013620000300800 */
[----:B------:R-:W-:-:S03]  /*3e60*/  FADD R218, R142, R218 ;  /* 0x000000da8eda7221 */ /* 0x000fc60000000000 */
[----:B------:R0:W-:Y:S01]  /*3e70*/  STL [R1+0x40], R214 ;  /* 0x000040d601007387 */ /* 0x0001e20000100800 */
[----:B------:R-:W-:-:S01]  /*3e80*/  FADD R219, R143, R219 ;  /* 0x000000db8fdb7221 */ /* 0x000fc20000000000 */
[----:B------:R-:W-:Y:S02]  /*3e90*/  FADD R220, R144, R220 ;  /* 0x000000dc90dc7221 */ /* 0x000fe40000000000 */
[----:B0-----:R1:W5:Y:S04]  /*3ea0*/  LDL.LU R214, [R1+0xc0] ;  /* 0x0000c00001d67983 */ /* 0x0013680000300800 */
[----:B------:R0:W-:Y:S01]  /*3eb0*/  STL [R1+0x44], R215 ;  /* 0x000044d701007387 */ /* 0x0001e20000100800 */
[----:B------:R-:W-:-:S01]  /*3ec0*/  FADD R221, R145, R221 ;  /* 0x000000dd91dd7221 */ /* 0x000fc20000000000 */
[----:B------:R-:W-:-:S02]  /*3ed0*/  FADD R222, R146, R222 ;  /* 0x000000de92de7221 */ /* 0x000fc40000000000 */
[----:B0-----:R1:W5:Y:S04]  /*3ee0*/  LDL.LU R215, [R1+0xbc] ;  /* 0x0000bc0001d77983 */ /* 0x0013680000300800 */
[----:B------:R0:W-:Y:S01]  /*3ef0*/  STL [R1+0x48], R216 ;  /* 0x000048d801007387 */ /* 0x0001e20000100800 */
[----:B------:R-:W-:-:S03]  /*3f00*/  FADD R223, R147, R223 ;  /* 0x000000df93df7221 */ /* 0x000fc60000000000 */
        /* <DEDUP_REMOVED lines=13> */
[----:B------:R0:W-:Y:S04]  /*3fe0*/  STL [R1+0x5c], R221 ;  /* 0x00005cdd01007387 */ /* 0x0001e80000100800 */
        /* <DEDUP_REMOVED lines=12> */
[----:B0-----:R1:W5:Y:S01]  /*40b0*/  LDL.LU R227, [R1+0x8c] ;  /* 0x00008c0001e37983 */ /* 0x0013620000300800 */
[----:B------:R-:W-:-:S05]  /*40c0*/  UMOV UR6, URZ ;  /* 0x0000003f00067c82 */ /* 0x000fca0008000000 */
.L_x_29:
[----:B------:R-:W-:Y:S05]  /*40d0*/  @!P2 BRA `(.L_x_30) ;  /* 0x000000000004a947 */ /* 0x000fea0003800000 */
[----:B------:R-:W-:Y:S01]  /*40e0*/  BPT.TRAP 0x1 ;  /* 0x000000040000795c */ /* 0x000fe20000300000 */
.L_x_30:
[----:B-----5:R3:W-:Y:S04]  /*40f0*/  STL [R1+0x8c], R0 ;  /* 0x00008c0001007387 */ /* 0x0207e80000100800 */
[----:B---3--:R-:W3:Y:S01]  /*4100*/  LDL R0, [R1+0x78] ;  /* 0x0000780001007983 */ /* 0x008ee20000100800 */
[----:B0-----:R-:W-:-:S05]  /*4110*/  IMAD.U32 R229, RZ, RZ, UR17 ;  /* 0x00000011ffe57e24 */ /* 0x001fca000f8e00ff */
[----:B------:R-:W-:-:S05]  /*4120*/  @P0 LEA R229, R229, UR14, 0x3 ;  /* 0x0000000ee5e50c11 */ /* 0x000fca000f8e18ff */
[----:B------:R-:W-:Y:S01]  /*4130*/  @P0 VIADD R229, R229, 0x90 ;  /* 0x00000090e5e50836 */ /* 0x000fe20000000000 */
[----:B------:R-:W-:-:S06]  /*4140*/  UISETP.GT.U32.AND UP0, UPT, UR13, 0x1, UPT ;  /* 0x000000010d00788c */ /* 0x000fcc000bf04070 */
[----:B------:R-:W-:Y:S02]  /*4150*/  PLOP3.LUT P1, PT, PT, PT, UP0, 0x80, 0x0 ;  /* 0x000000000000781c */ /* 0x000fe40003f2f008 */
[----:B---3--:R-:W-:Y:S02]  /*4160*/  @P0 PRMT R229, R0, 0x654, R229 ;  /* 0x0000065400e50816 */ /* 0x008fe400000000e5 */
[----:B------:R0:W5:Y:S02]  /*4170*/  LDL.LU R0, [R1+0x8c] ;  /* 0x00008c0001007983 */ /* 0x0001640000300800 */
[----:B------:R0:W-:Y:S07]  /*4180*/  @P0 SYNCS.ARRIVE.TRANS64.RED.A1T0 RZ, [R229+URZ], RZ ;  /* 0x000000ffe5ff09a7 */ /* 0x0001ee000810043f */
[----:B------:R-:W-:Y:S05]  /*4190*/  @P1 BRA `(.L_x_31) ;  /* 0x0000000000041947 */ /* 0x000fea0003800000 */
[----:B------:R-:W-:Y:S01]  /*41a0*/  BPT.TRAP 0x1 ;  /* 0x000000040000795c */ /* 0x000fe20000300000 */
.L_x_31:
[----:B------:R-:W-:Y:S01]  /*41b0*/  UIADD3 UR16, UR16, 0x1, URZ ;  /* 0x0000000110107890 */ /* 0x000fe2000fffe03f */
[C---:B------:R-:W-:Y:S01]  /*41c0*/  ISETP.GT.AND P1, PT, R228.reuse, 0x1, PT ;  /* 0x00000001e400780c */ /* 0x040fe20003f24270 */
[----:B------:R-:W-:Y:S01]  /*41d0*/  UIADD3 UR17, UR17, 0x1, URZ ;  /* 0x0000000111117890 */ /* 0x000fe2000fffe03f */
[----:B------:R-:W-:Y:S01]  /*41e0*/  VIADD R228, R228, 0xffffffff ;  /* 0xffffffffe4e47836 */ /* 0x000fe20000000000 */
[----:B------:R-:W-:Y:S02]  /*41f0*/  UISETP.NE.AND UP0, UPT, UR16, 0x12, UPT ;  /* 0x000000121000788c */ /* 0x000fe4000bf05270 */
[----:B------:R-:W-:Y:S02]  /*4200*/  UISETP.NE.AND UP1, UPT, UR17, 0x12, UPT ;  /* 0x000000121100788c */ /* 0x000fe4000bf25270 */
[----:B------:R-:W-:Y:S02]  /*4210*/  USEL UR8, URZ, 0x1, UP0 ;  /* 0x000000013f087887 */ /* 0x000fe40008000000 */
[----:B------:R-:W-:-:S02]  /*4220*/  USEL UR16, UR16, URZ, UP0 ;  /* 0x0000003f10107287 */ /* 0x000fc40008000000 */
[----:B------:R-:W-:Y:S02]  /*4230*/  USEL UR17, UR17, URZ, UP1 ;  /* 0x0000003f11117287 */ /* 0x000fe40008800000 */
[----:B------:R-:W-:Y:S01]  /*4240*/  LOP3.LUT R227, R227, UR8, RZ, 0x3c, !PT ;  /* 0x00000008e3e37c12 */ /* 0x000fe2000f8e3cff */
[----:B------:R-:W-:Y:S01]  /*4250*/  UMOV UR8, 0x1 ;  /* 0x0000000100087882 */ /* 0x000fe20000000000 */
[----:B------:R-:W-:Y:S08]  /*4260*/  @P1 BRA `(.L_x_32) ;  /* 0xffffffec008c1947 */ /* 0x000ff0000383ffff */
.L_x_24:
[----:B------:R-:W-:-:S04]  /*4270*/  UISETP.NE.AND UP0, UPT, UR6, URZ, UPT ;  /* 0x0000003f0600728c */ /* 0x000fc8000bf05270 */
[----:B------:R-:W-:-:S06]  /*4280*/  USEL UR6, URZ, 0x1, !UP0 ;  /* 0x000000013f067887 */ /* 0x000fcc000c000000 */
[----:B------:R-:W-:-:S13]  /*4290*/  ISETP.NE.AND P1, PT, RZ, UR6, PT ;  /* 0x00000006ff007c0c */ /* 0x000fda000bf25270 */
[----:B------:R-:W-:Y:S05]  /*42a0*/  @!P1 BRA `(.L_x_33) ;  /* 0x0000000c00dc9947 */ /* 0x000fea0003800000 */
[----:B------:R-:W3:Y:S04]  /*42b0*/  LDL.LU R227, [R1+0x74] ;  /* 0x0000740001e37983 */ /* 0x000ee80000300800 */
[----:B---3--:R3:W-:Y:S04]  /*42c0*/  STL [R1+0x8c], R227 ;  /* 0x00008ce301007387 */ /* 0x0087e80000100800 */
[----:B---3--:R-:W3:Y:S04]  /*42d0*/  LDL.LU R227, [R1+0x70] ;  /* 0x0000700001e37983 */ /* 0x008ee80000300800 */
        /* <DEDUP_REMOVED lines=55> */
[----:B---3--:R-:W3:Y:S01]  /*4650*/  LDL.LU R227, [R1] ;  /* 0x0000000001e37983 */ /* 0x008ee20000300800 */
[----:B------:R-:W-:-:S02]  /*4660*/  WARPGROUP.DEPBAR.LE gsb0, 0x0 ;  /* 0x00008000000079c5 */ /* 0x000fc40000010000 */
[----:B------:R-:W-:Y:S01]  /*4670*/  FADD R226, R24, R226 ;  /* 0x000000e218e27221 */ /* 0x000fe20000000000 */
        /* <DEDUP_REMOVED lines=96> */
[----:B-----5:R-:W-:Y:S01]  /*4c80*/  FADD R0, R121, R0 ;  /* 0x0000000079007221 */ /* 0x020fe20000000000 */
[----:B---3--:R-:W-:-:S05]  /*4c90*/  FADD R227, R122, R227 ;  /* 0x000000e37ae37221 */ /* 0x008fca0000000000 */
[----:B------:R3:W-:Y:S04]  /*4ca0*/  STL [R1], R227 ;  /* 0x000000e301007387 */ /* 0x0007e80000100800 */
[----:B---3--:R-:W3:Y:S02]  /*4cb0*/  LDL.LU R227, [R1+0xfc] ;  /* 0x0000fc0001e37983 */ /* 0x008ee40000300800 */
[----:B---3--:R-:W-:-:S05]  /*4cc0*/  FADD R227, R123, R227 ;  /* 0x000000e37be37221 */ /* 0x008fca0000000000 */
[----:B------:R3:W-:Y:S04]  /*4cd0*/  STL [R1+0x4], R227 ;  /* 0x000004e301007387 */ /* 0x0007e80000100800 */
        /* <DEDUP_REMOVED lines=83> */
[----:B------:R3:W-:Y:S02]  /*5210*/  STL [R1+0x74], R227 ;  /* 0x000074e301007387 */ /* 0x0007e40000100800 */
.L_x_33:
[----:B------:R-:W-:Y:S02]  /*5220*/  WARPGROUP.DEPBAR.LE gsb0, 0x0 ;  /* 0x00008000000079c5 */ /* 0x000fe40000010000 */
[----:B------:R-:W4:Y:S02]  /*5230*/  LDC R24, c[0x0][0x28c] ;  /* 0x0000a300ff187b82 */ /* 0x000f240000000800 */
[----:B----4-:R-:W-:-:S13]  /*5240*/  ISETP.GE.AND P1, PT, R24, 0x1, PT ;  /* 0x000000011800780c */ /* 0x010fda0003f26270 */
[----:B------:R-:W-:Y:S05]  /*5250*/  @!P1 BRA `(.L_x_34) ;  /* 0x00000000005c9947 */ /* 0x000fea0003800000 */
[----:B------:R-:W-:-:S06]  /*5260*/  UISETP.NE.AND UP0, UPT, UR22, 0x3, UPT ;  /* 0x000000031600788c */ /* 0x000fcc000bf05270 */
[----:B------:R-:W-:-:S13]  /*5270*/  PLOP3.LUT P1, PT, PT, PT, UP0, 0x80, 0x0 ;  /* 0x000000000000781c */ /* 0x000fda0003f2f008 */
[----:B------:R-:W-:Y:S05]  /*5280*/  @!P1 BRA `(.L_x_35) ;  /* 0x0000000000049947 */ /* 0x000fea0003800000 */
[----:B------:R-:W-:Y:S01]  /*5290*/  BPT.TRAP 0x1 ;  /* 0x000000040000795c */ /* 0x000fe20000300000 */
.L_x_35:
[----:B------:R-:W-:Y:S04]  /*52a0*/  BSSY B0, `(.L_x_36) ;  /* 0x000000e000007945 */ /* 0x000fe80003800000 */
[----:B------:R-:W-:Y:S05]  /*52b0*/  @!P0 BRA `(.L_x_37) ;  /* 0x0000000000308947 */ /* 0x000fea0003800000 */
[----:B---3--:R-:W3:Y:S01]  /*52c0*/  LDL R227, [R1+0x78] ;  /* 0x0000780001e37983 */ /* 0x008ee20000100800 */
[----:B------:R-:W-:-:S04]  /*52d0*/  UISETP.LT.AND UP0, UPT, UR12, 0x1, UPT ;  /* 0x000000010c00788c */ /* 0x000fc8000bf01270 */
[----:B------:R-:W-:-:S04]  /*52e0*/  USEL UR8, UR12, 0x1, UP0 ;  /* 0x000000010c087887 */ /* 0x000fc80008000000 */
[----:B------:R-:W-:-:S04]  /*52f0*/  UIADD3 UR8, UR5, UR12, -UR8 ;  /* 0x0000000c05087290 */ /* 0x000fc8000fffe808 */
[----:B------:R-:W-:-:S04]  /*5300*/  UIMAD.WIDE.U32 UR6, UR8, 0x38e38e39, URZ ;  /* 0x38e38e39080678a5 */ /* 0x000fc8000f8e003f */
[----:B------:R-:W-:-:S04]  /*5310*/  USHF.R.U32.HI UR6, URZ, 0x2, UR7 ;  /* 0x000000023f067899 */ /* 0x000fc80008011607 */
[----:B------:R-:W-:-:S04]  /*5320*/  UIMAD UR8, UR6, -0x12, UR8 ;  /* 0xffffffee060878a4 */ /* 0x000fc8000f8e0208 */
[----:B------:R-:W-:-:S04]  /*5330*/  ULEA UR8, UR8, UR14, 0x3 ;  /* 0x0000000e08087291 */ /* 0x000fc8000f8e183f */
[----:B------:R-:W-:-:S06]  /*5340*/  UIADD3 UR8, UR8, 0x90, URZ ;  /* 0x0000009008087890 */ /* 0x000fcc000fffe03f */
[----:B------:R-:W-:-:S05]  /*5350*/  IMAD.U32 R24, RZ, RZ, UR8 ;  /* 0x00000008ff187e24 */ /* 0x000fca000f8e00ff */
[----:B---3--:R-:W-:-:S04]  /*5360*/  PRMT R24, R227, 0x654, R24 ;  /* 0x00000654e3187816 */ /* 0x008fc80000000018 */
[----:B------:R4:W-:Y:S03]  /*5370*/  SYNCS.ARRIVE.TRANS64.RED.A1T0 RZ, [R24+URZ], RZ ;  /* 0x000000ff18ff79a7 */ /* 0x0009e6000810043f */
.L_x_37:
[----:B------:R-:W-:Y:S05]  /*5380*/  BSYNC B0 ;  /* 0x0000000000007941 */ /* 0x000fea0003800000 */
.L_x_36:
[----:B------:R-:W-:-:S06]  /*5390*/  UISETP.GT.U32.AND UP0, UPT, UR13, 0x1, UPT ;  /* 0x000000010d00788c */ /* 0x000fcc000bf04070 */
[----:B------:R-:W-:-:S13]  /*53a0*/  PLOP3.LUT P1, PT, PT, PT, UP0, 0x80, 0x0 ;  /* 0x000000000000781c */ /* 0x000fda0003f2f008 */
[----:B------:R-:W-:Y:S05]  /*53b0*/  @P1 BRA `(.L_x_34) ;  /* 0x0000000000041947 */ /* 0x000fea0003800000 */
[----:B------:R-:W-:Y:S01]  /*53c0*/  BPT.TRAP 0x1 ;  /* 0x000000040000795c */ /* 0x000fe20000300000 */
.L_x_34:
[----:B------:R0:W-:Y:S01]  /*53d0*/  STL [R1+0x90], R2 ;  /* 0x0000900201007387 */ /* 0x0001e20000100800 */
[----:B------:R-:W1:Y:S01]  /*53e0*/  LDC R28, c[0x0][0x288] ;  /* 0x0000a200ff1c7b82 */ /* 0x000e620000000800 */
[----:B------:R-:W-:Y:S02]  /*53f0*/  UIADD3 UR9, UR12, UR5, URZ ;  /* 0x000000050c097290 */ /* 0x000fe4000fffe03f */
[----:B-----5:R2:W-:Y:S01]  /*5400*/  STL [R1+0x8c], R0 ;  /* 0x00008c0001007387 */ /* 0x0205e20000100800 */
[----:B------:R-:W-:Y:S01]  /*5410*/  USHF.R.S32.HI UR10, URZ, 0x1f, UR23 ;  /* 0x0000001f3f0a7899 */ /* 0x000fe20008011417 */
[----:B------:R-:W-:Y:S01]  /*5420*/  ULDC.64 UR14, c[0x0][0x5d0] ;  /* 0x00017400000e7ab9 */ /* 0x000fe20000000a00 */
[----:B------:R-:W-:Y:S01]  /*5430*/  ULDC UR11, c[0x0][0x284] ;  /* 0x0000a100000b7ab9 */ /* 0x000fe20000000800 */
[----:B0-----:R-:W4:Y:S01]  /*5440*/  S2R R2, SR_TID.X ;  /* 0x0000000000027919 */ /* 0x001f220000002100 */
[----:B--2---:R-:W2:Y:S04]  /*5450*/  LDL.LU R0, [R1+0x84] ;  /* 0x0000840001007983 */ /* 0x004ea80000300800 */
[----:B---3--:R-:W3:Y:S01]  /*5460*/  LDL.LU R227, [R1+0x88] ;  /* 0x0000880001e37983 */ /* 0x008ee20000300800 */
[----:B------:R-:W-:-:S02]  /*5470*/  UISETP.GT.U32.AND UP0, UPT, UR9, 0x11, UPT ;  /* 0x000000110900788c */ /* 0x000fc4000bf04070 */
[----:B------:R-:W-:Y:S01]  /*5480*/  UISETP.GE.U32.AND UP1, UPT, UR12, 0x12, UPT ;  /* 0x000000120c00788c */ /* 0x000fe2000bf26070 */
[--C-:B----4-:R-:W-:Y:S02]  /*5490*/  SHF.R.U32.HI R24, RZ, 0x2, R2.reuse ;  /* 0x00000002ff187819 */ /* 0x110fe40000011602 */
[----:B------:R-:W-:Y:S02]  /*54a0*/  LOP3.LUT R26, R2, 0x60, RZ, 0xc0, !PT ;  /* 0x00000060021a7812 */ /* 0x000fe400078ec0ff */
[----:B------:R-:W-:Y:S02]  /*54b0*/  SHF.R.U32.HI R27, RZ, 0x7, R2 ;  /* 0x00000007ff1b7819 */ /* 0x000fe40000011602 */
[----:B------:R-:W-:Y:S02]  /*54c0*/  LOP3.LUT R25, R24, 0x7, RZ, 0xc0, !PT ;  /* 0x0000000718197812 */ /* 0x000fe400078ec0ff */
[----:B------:R-:W-:Y:S02]  /*54d0*/  SHF.R.U32.HI R26, RZ, 0x1, R26 ;  /* 0x00000001ff1a7819 */ /* 0x000fe4000001161a */
[----:B------:R-:W-:-:S02]  /*54e0*/  LOP3.LUT R24, R27, 0x1, RZ, 0xc0, !PT ;  /* 0x000000011b187812 */ /* 0x000fc400078ec0ff */
[----:B------:R-:W-:-:S03]  /*54f0*/  IADD3 R29, RZ, -R26, -R25 ;  /* 0x8000001aff1d7210 */ /* 0x000fc60007ffe819 */
[C---:B------:R-:W-:Y:S02]  /*5500*/  IMAD.SHL.U32 R30, R24.reuse, 0x40, RZ ;  /* 0x00000040181e7824 */ /* 0x040fe400078e00ff */
[----:B------:R-:W-:Y:S02]  /*5510*/  IMAD R29, R24, -0x40, R29 ;  /* 0xffffffc0181d7824 */ /* 0x000fe400078e021d */
[----:B------:R-:W-:Y:S02]  /*5520*/  IMAD.SHL.U32 R24, R2, 0x2, RZ ;  /* 0x0000000202187824 */ /* 0x000fe400078e00ff */
[----:B--2---:R-:W-:-:S03]  /*5530*/  IMAD.SHL.U32 R35, R0, 0x100, RZ ;  /* 0x0000010000237824 */ /* 0x004fc600078e00ff */
[----:B------:R-:W-:Y:S02]  /*5540*/  LOP3.LUT R32, R24, 0x6, RZ, 0xc0, !PT ;  /* 0x0000000618207812 */ /* 0x000fe400078ec0ff */
[----:B------:R-:W-:Y:S02]  /*5550*/  LOP3.LUT R24, R2, 0x3, RZ, 0xc0, !PT ;  /* 0x0000000302187812 */ /* 0x000fe400078ec0ff */
[----:B------:R0:W5:Y:S01]  /*5560*/  LDL.LU R2, [R1+0x90] ;  /* 0x0000900001027983 */ /* 0x0001620000300800 */
[----:B------:R-:W-:Y:S01]  /*5570*/  PRMT R32, R32, 0x6540, R0 ;  /* 0x0000654020207816 */ /* 0x000fe20000000000 */
[----:B------:R-:W-:Y:S01]  /*5580*/  UIMAD UR5, UR10, UR14, URZ ;  /* 0x0000000e0a0572a4 */ /* 0x000fe2000f8e023f */
[----:B------:R-:W-:Y:S01]  /*5590*/  LOP3.LUT R27, R30, 0x40, R25, 0xe2, !PT ;  /* 0x000000401e1b7812 */ /* 0x000fe200078ee219 */
[----:B------:R0:W5:Y:S01]  /*55a0*/  LDL.LU R0, [R1+0x8c] ;  /* 0x00008c0001007983 */ /* 0x0001620000300800 */
[----:B-1----:R-:W-:Y:S01]  /*55b0*/  IMAD R34, R24, -0x2, R28 ;  /* 0xfffffffe18227824 */ /* 0x002fe200078e021c */
[----:B------:R-:W-:Y:S01]  /*55c0*/  ISETP.GE.AND P1, PT, R35, R28, PT ;  /* 0x0000001c2300720c */ /* 0x000fe20003f26270 */
[----:B---3--:R-:W-:Y:S01]  /*55d0*/  IMAD.SHL.U32 R28, R227, 0x80, RZ ;  /* 0x00000080e31c7824 */ /* 0x008fe200078e00ff */
[----:B------:R-:W-:Y:S01]  /*55e0*/  UISETP.LT.U32.AND UP0, UPT, UR12, 0x12, UP0 ;  /* 0x000000120c00788c */ /* 0x000fe20008701070 */
[----:B------:R-:W-:-:S03]  /*55f0*/  SHF.R.S32.HI R33, RZ, 0x1f, R32 ;  /* 0x0000001fff217819 */ /* 0x000fc60000011420 */
[C---:B------:R-:W-:Y:S01]  /*5600*/  ISETP.GE.OR P1, PT, R28.reuse, UR11, P1 ;  /* 0x0000000b1c007c0c */ /* 0x040fe20008f26670 */
[----:B------:R-:W-:Y:S01]  /*5610*/  UIMAD UR8, UR23, UR15, UR5 ;  /* 0x0000000f170872a4 */ /* 0x000fe2000f8e0205 */
[----:B------:R-:W-:Y:S01]  /*5620*/  IMAD.U32 R25, RZ, RZ, UR14 ;  /* 0x0000000eff197e24 */ /* 0x000fe2000f8e00ff */
[----:B------:R-:W-:Y:S02]  /*5630*/  UIMAD.WIDE.U32 UR6, UR9, 0x38e38e39, URZ ;  /* 0x38e38e39090678a5 */ /* 0x000fe4000f8e003f */
[----:B------:R-:W-:Y:S01]  /*5640*/  USEL UR5, URZ, 0x1, !UP0 ;  /* 0x000000013f057887 */ /* 0x000fe2000c000000 */
[----:B------:R-:W-:Y:S01]  /*5650*/  IMAD.WIDE.U32 R24, R25, UR23, R32 ;  /* 0x0000001719187c25 */ /* 0x000fe2000f8e0020 */
[----:B------:R-:W-:Y:S02]  /*5660*/  USHF.R.U32.HI UR6, URZ, 0x2, UR7 ;  /* 0x000000023f067899 */ /* 0x000fe40008011607 */
[----:B------:R-:W-:Y:S01]  /*5670*/  ULOP3.LUT UR4, UR4, UR5, URZ, 0x3c, !UPT ;  /* 0x0000000504047292 */ /* 0x000fe2000f8e3c3f */
[----:B------:R-:W-:Y:S01]  /*5680*/  IMAD.WIDE R30, R227, 0x80, RZ ;  /* 0x00000080e31e7825 */ /* 0x000fe200078e02ff */
[----:B------:R-:W-:Y:S01]  /*5690*/  UIMAD UR5, UR6, -0x12, UR9 ;  /* 0xffffffee060578a4 */ /* 0x000fe2000f8e0209 */
[----:B------:R-:W-:Y:S01]  /*56a0*/  IADD3 R38, -R28, UR11, R29 ;  /* 0x0000000b1c267c10 */ /* 0x000fe2000fffe11d */
[----:B------:R-:W-:Y:S01]  /*56b0*/  @UP1 ULOP3.LUT UR4, UR4, 0x1, UR6, 0x78, !UPT ;  /* 0x0000000104041892 */ /* 0x000fe2000f8e7806 */
[----:B------:R-:W-:Y:S01]  /*56c0*/  VIADD R25, R25, UR8 ;  /* 0x0000000819197c36 */ /* 0x000fe20008000000 */
[----:B------:R-:W-:Y:S01]  /*56d0*/  LOP3.LUT R39, R30, R27, R26, 0xfe, !PT ;  /* 0x0000001b1e277212 */ /* 0x000fe200078efe1a */
[----:B------:R-:W-:-:S02]  /*56e0*/  IMAD.IADD R35, R34, 0x1, -R35 ;  /* 0x0000000122237824 */ /* 0x000fc400078e0a23 */
[----:B------:R-:W-:Y:S01]  /*56f0*/  IMAD.MOV.U32 R34, RZ, RZ, -0x1 ;  /* 0xffffffffff227424 */ /* 0x000fe200078e00ff */
[----:B0-----:R-:W-:Y:S06]  /*5700*/  @P1 BRA `(.L_x_38) ;  /* 0x0000008c00981947 */ /* 0x001fec0003800000 */
[----:B------:R-:W0:Y:S01]  /*5710*/  LDC.64 R28, c[0x0][0x5c8] ;  /* 0x00017200ff1c7b82 */ /* 0x000e220000000a00 */
[----:B------:R-:W-:Y:S01]  /*5720*/  ULDC.64 UR6, c[0x0][0x5c0] ;  /* 0x0001700000067ab9 */ /* 0x000fe20000000a00 */
[----:B------:R-:W-:Y:S01]  /*5730*/  BSSY B0, `(.L_x_38) ;  /* 0x00008e3000007945 */ /* 0x000fe20003800000 */
[-C--:B0-----:R-:W-:Y:S02]  /*5740*/  IMAD R26, R31, R28.reuse, RZ ;  /* 0x0000001c1f1a7224 */ /* 0x081fe400078e02ff */
[----:B------:R-:W-:-:S04]  /*5750*/  IMAD.WIDE.U32 R24, R39, R28, R24 ;  /* 0x0000001c27187225 */ /* 0x000fc800078e0018 */
[----:B------:R-:W-:Y:S01]  /*5760*/  IMAD R27, R39, R29, R26 ;  /* 0x0000001d271b7224 */ /* 0x000fe200078e021a */
[----:B------:R-:W-:Y:S02]  /*5770*/  LEA R26, P1, R28, R24, 0x3 ;  /* 0x000000181c1a7211 */ /* 0x000fe400078218ff */
[----:B------:R-:W-:Y:S01]  /*5780*/  IADD3 R24, P2, R24, UR6, RZ ;  /* 0x0000000618187c10 */ /* 0x000fe2000ff5e0ff */
[----:B------:R-:W-:Y:S01]  /*5790*/  IMAD.IADD R27, R25, 0x1, R27 ;  /* 0x00000001191b7824 */ /* 0x000fe200078e021b */
[----:B------:R-:W-:-:S04]  /*57a0*/  IADD3 R26, P4, R26, UR6, RZ ;  /* 0x000000061a1a7c10 */ /* 0x000fc8000ff9e0ff */
[----:B------:R-:W-:Y:S02]  /*57b0*/  LEA.HI.X R28, R28, R27, R29, 0x3, P1 ;  /* 0x0000001b1c1c7211 */ /* 0x000fe400008f1c1d */
[----:B------:R-:W-:Y:S02]  /*57c0*/  FSETP.NEU.AND P1, PT, RZ, UR21, PT ;  /* 0x00000015ff007c0b */ /* 0x000fe4000bf2d000 */
[----:B------:R-:W-:Y:S02]  /*57d0*/  IADD3.X R25, R27, UR7, RZ, P2, !PT ;  /* 0x000000071b197c10 */ /* 0x000fe400097fe4ff */
[----:B------:R-:W-:-:S09]  /*57e0*/  IADD3.X R27, R28, UR7, RZ, P4, !PT ;  /* 0x000000071c1b7c10 */ /* 0x000fd2000a7fe4ff */
[----:B------:R-:W-:Y:S05]  /*57f0*/  @!P1 BRA `(.L_x_39) ;  /* 0x0000006800d89947 */ /* 0x000fea0003800000 */
[----:B------:R-:W-:Y:S01]  /*5800*/  ULDC.64 UR8, c[0x0][0x5b8] ;  /* 0x00016e0000087ab9 */ /* 0x000fe20000000a00 */
[----:B------:R-:W-:Y:S01]  /*5810*/  ISETP.GE.AND P1, PT, R38, 0x1, PT ;  /* 0x000000012600780c */ /* 0x000fe20003f26270 */
[----:B------:R-:W-:Y:S02]  /*5820*/  UIMAD UR6, UR10, UR8, URZ ;  /* 0x000000080a0672a4 */ /* 0x000fe4000f8e023f */
[----:B------:R-:W-:Y:S01]  /*5830*/  IMAD.U32 R29, RZ, RZ, UR8 ;  /* 0x00000008ff1d7e24 */ /* 0x000fe2000f8e00ff */
[----:B------:R-:W-:Y:S01]  /*5840*/  BSSY B1, `(.L_x_40) ;  /* 0x000000f000017945 */ /* 0x000fe20003800000 */
[----:B------:R-:W-:Y:S01]  /*5850*/  ISETP.LT.OR P5, PT, R35, 0x1, !P1 ;  /* 0x000000012300780c */ /* 0x000fe20004fa1670 */
[----:B------:R-:W-:Y:S02]  /*5860*/  UIMAD UR6, UR23, UR9, UR6 ;  /* 0x00000009170672a4 */ /* 0x000fe4000f8e0206 */
[----:B------:R-:W-:Y:S01]  /*5870*/  IMAD.WIDE.U32 R32, R29, UR23, R32 ;  /* 0x000000171d207c25 */ /* 0x000fe2000f8e0020 */
[----:B------:R-:W-:-:S03]  /*5880*/  ULDC.64 UR8, c[0x0][0x5a8] ;  /* 0x00016a0000087ab9 */ /* 0x000fc60000000a00 */
[----:B------:R-:W-:Y:S01]  /*5890*/  VIADD R33, R33, UR6 ;  /* 0x0000000621217c36 */ /* 0x000fe20008000000 */
[----:B------:R-:W-:Y:S02]  /*58a0*/  ULDC.64 UR6, c[0x0][0x5b0] ;  /* 0x00016c0000067ab9 */ /* 0x000fe40000000a00 */
[----:B------:R-:W-:Y:S02]  /*58b0*/  IMAD R36, R31, UR6, RZ ;  /* 0x000000061f247c24 */ /* 0x000fe4000f8e02ff */
[----:B------:R-:W-:-:S04]  /*58c0*/  IMAD.WIDE.U32 R28, R39, UR6, R32 ;  /* 0x00000006271c7c25 */ /* 0x000fc8000f8e0020 */
[--C-:B------:R-:W-:Y:S01]  /*58d0*/  IMAD R37, R39, UR7, R36.reuse ;  /* 0x0000000727257c24 */ /* 0x100fe2000f8e0224 */
[----:B------:R-:W-:Y:S02]  /*58e0*/  IADD3 R28, P2, R28, UR8, RZ ;  /* 0x000000081c1c7c10 */ /* 0x000fe4000ff5e0ff */
[----:B------:R-:W-:Y:S02]  /*58f0*/  PRMT R36, RZ, 0x7610, R36 ;  /* 0x00007610ff247816 */ /* 0x000fe40000000024 */
[----:B------:R-:W-:Y:S01]  /*5900*/  IADD3.X R29, R29, UR9, R37, P2, !PT ;  /* 0x000000091d1d7c10 */ /* 0x000fe200097fe425 */
[----:B------:R-:W-:Y:S08]  /*5910*/  @P5 BRA `(.L_x_41) ;  /* 0x0000000000045947 */ /* 0x000ff00003800000 */
[----:B------:R0:W5:Y:S02]  /*5920*/  LDG.E.U8 R36, desc[UR18][R28.64] ;  /* 0x000000121c247981 */ /* 0x000164000c1e1100 */
.L_x_41:
[----:B------:R-:W-:Y:S05]  /*5930*/  BSYNC B1 ;  /* 0x0000000000017941 */ /* 0x000fea0003800000 */
.L_x_40:
[----:B-----5:R-:W-:Y:S01]  /*5940*/  LOP3.LUT R36, R36, 0xff, RZ, 0xc0, !PT ;  /* 0x000000ff24247812 */ /* 0x020fe200078ec0ff */
[----:B------:R-:W-:Y:S01]  /*5950*/  BSSY B1, `(.L_x_42) ;  /* 0x000000b000017945 */ /* 0x000fe20003800000 */
[----:B------:R-:W-:Y:S02]  /*5960*/  ISETP.LT.OR P4, PT, R35, 0x2, !P1 ;  /* 0x000000022300780c */ /* 0x000fe40004f81670 */
[----:B------:R-:W-:-:S05]  /*5970*/  F2FP.F16.E4M3.UNPACK_B R36, R36 ;  /* 0x00000024ff24723e */ /* 0x000fca00020006ff */
[----:B------:R-:W-:-:S05]  /*5980*/  HADD2.F32 R36, -RZ, R36.H0_H0 ;  /* 0x20000024ff247230 */ /* 0x000fca0000004100 */
[----:B------:R-:W-:Y:S01]  /*5990*/  FMUL R37, R36, UR21 ;  /* 0x0000001524257c20 */ /* 0x000fe20008400000 */
[----:B------:R-:W-:-:S03]  /*59a0*/  PRMT R36, RZ, 0x7610, R36 ;  /* 0x00007610ff247816 */ /* 0x000fc60000000024 */
[----:B------:R-:W-:-:S05]  /*59b0*/  FFMA R37, R226, UR20, R37 ;  /* 0x00000014e2257c23 */ /* 0x000fca0008000025 */
[----:B------:R-:W-:-:S05]  /*59c0*/  F2FP.SATFINITE.E4M3.F32.PACK_AB_MERGE_C R37, RZ, R37, RZ ;  /* 0x00000025ff25723e */ /* 0x000fca00048070ff */
[----:B------:R1:W-:Y:S01]  /*59d0*/  @!P5 STG.E.U8 desc[UR18][R24.64], R37 ;  /* 0x000000251800d986 */ /* 0x0003e2000c101112 */
[----:B------:R-:W-:Y:S05]  /*59e0*/  @P4 BRA `(.L_x_43) ;  /* 0x0000000000044947 */ /* 0x000fea0003800000 */
[----:B------:R2:W5:Y:S02]  /*59f0*/  LDG.E.U8 R36, desc[UR18][R28.64+0x1] ;  /* 0x000001121c247981 */ /* 0x000564000c1e1100 */
.L_x_43:
[----:B------:R-:W-:Y:S05]  /*5a00*/  BSYNC B1 ;  /* 0x0000000000017941 */ /* 0x000fea0003800000 */
.L_x_42:
[----:B-----5:R-:W-:Y:S01]  /*5a10*/  LOP3.LUT R36, R36, 0xff, RZ, 0xc0, !PT ;  /* 0x000000ff24247812 */ /* 0x020fe200078ec0ff */
[----:B------:R-:W-:Y:S01]  /*5a20*/  BSSY B1, `(.L_x_44) ;  /* 0x0000013000017945 */ /* 0x000fe20003800000 */
[----:B-1----:R-:W-:Y:S02]  /*5a30*/  IADD3 R37, P2, R39, 0x8, RZ ;  /* 0x0000000827257810 */ /* 0x002fe40007f5e0ff */
[----:B------:R-:W-:-:S03]  /*5a40*/  F2FP.F16.E4M3.UNPACK_B R36, R36 ;  /* 0x00000024ff24723e */ /* 0x000fc600020006ff */
[----:B------:R-:W-:Y:S01]  /*5a50*/  IMAD.X R30, RZ, RZ, R31, P2 ;  /* 0x000000ffff1e7224 */ /* 0x000fe200010e061f */
[----:B------:R-:W-:Y:S01]  /*5a60*/  ISETP.GE.AND P2, PT, R38, 0x9, PT ;  /* 0x000000092600780c */ /* 0x000fe20003f46270 */
[----:B------:R-:W-:Y:S02]  /*5a70*/  HADD2.F32 R36, -RZ, R36.H0_H0 ;  /* 0x20000024ff247230 */ /* 0x000fe40000004100 */
[----:B------:R-:W-:Y:S01]  /*5a80*/  IMAD R30, R30, UR6, RZ ;  /* 0x000000061e1e7c24 */ /* 0x000fe2000f8e02ff */
[----:B------:R-:W-:Y:S01]  /*5a90*/  ISETP.LT.OR P5, PT, R35, 0x1, !P2 ;  /* 0x000000012300780c */ /* 0x000fe200057a1670 */
[----:B------:R-:W-:-:S04]  /*5aa0*/  IMAD.WIDE.U32 R32, R37, UR6, R32 ;  /* 0x0000000625207c25 */ /* 0x000fc8000f8e0020 */
[----:B------:R-:W-:Y:S01]  /*5ab0*/  FMUL R36, R36, UR21 ;  /* 0x0000001524247c20 */ /* 0x000fe20008400000 */
[----:B------:R-:W-:-:S03]  /*5ac0*/  IMAD R37, R37, UR7, R30 ;  /* 0x0000000725257c24 */ /* 0x000fc6000f8e021e */
[----:B------:R-:W-:Y:S01]  /*5ad0*/  FFMA R36, R225, UR20, R36 ;  /* 0x00000014e1247c23 */ /* 0x000fe20008000024 */
[----:B------:R-:W-:Y:S02]  /*5ae0*/  IADD3 R30, P6, R32, UR8, RZ ;  /* 0x00000008201e7c10 */ /* 0x000fe4000ffde0ff */
[----:B------:R-:W-:Y:S02]  /*5af0*/  PRMT R32, RZ, 0x7610, R32 ;  /* 0x00007610ff207816 */ /* 0x000fe40000000020 */
[----:B------:R-:W-:Y:S02]  /*5b00*/  F2FP.SATFINITE.E4M3.F32.PACK_AB_MERGE_C R39, RZ, R36, RZ ;  /* 0x00000024ff27723e */ /* 0x000fe400048070ff */
[----:B------:R-:W-:-:S03]  /*5b10*/  IADD3.X R31, R33, UR9, R37, P6, !PT ;  /* 0x00000009211f7c10 */ /* 0x000fc6000b7fe425 */
[----:B------:R1:W-:Y:S01]  /*5b20*/  @!P4 STG.E.U8 desc[UR18][R24.64+0x1], R39 ;  /* 0x000001271800c986 */ /* 0x0003e2000c101112 */
[----:B------:R-:W-:Y:S05]  /*5b30*/  @P5 BRA `(.L_x_45) ;  /* 0x0000000000045947 */ /* 0x000fea0003800000 */
[----:B------:R3:W5:Y:S02]  /*5b40*/  LDG.E.U8 R32, desc[UR18][R30.64] ;  /* 0x000000121e207981 */ /* 0x000764000c1e1100 */
.L_x_45:
[----:B------:R-:W-:Y:S05]  /*5b50*/  BSYNC B1 ;  /* 0x0000000000017941 */ /* 0x000fea0003800000 */
.L_x_44:
        /* <DEDUP_REMOVED lines=12> */
.L_x_47:
[----:B------:R-:W-:Y:S05]  /*5c20*/  BSYNC B1 ;  /* 0x0000000000017941 */ /* 0x000fea0003800000 */
.L_x_46:
[----:B-----5:R-:W-:Y:S01]  /*5c30*/  LOP3.LUT R32, R32, 0xff, RZ, 0xc0, !PT ;  /* 0x000000ff20207812 */ /* 0x020fe200078ec0ff */
[----:B------:R-:W-:Y:S01]  /*5c40*/  BSSY B1, `(.L_x_48) ;  /* 0x000000b000017945 */ /* 0x000fe20003800000 */
[----:B------:R-:W-:Y:S02]  /*5c50*/  ISETP.LT.OR P5, PT, R35, 0x9, !P1 ;  /* 0x000000092300780c */ /* 0x000fe40004fa1670 */
[----:B------:R-:W-:-:S05]  /*5c60*/  F2FP.F16.E4M3.UNPACK_B R32, R32 ;  /* 0x00000020ff20723e */ /* 0x000fca00020006ff */
[----:B------:R-:W-:-:S05]  /*5c70*/  HADD2.F32 R32, -RZ, R32.H0_H0 ;  /* 0x20000020ff207230 */ /* 0x000fca0000004100 */
[----:B------:R-:W-:-:S04]  /*5c80*/  FMUL R32, R32, UR21 ;  /* 0x0000001520207c20 */ /* 0x000fc80008400000 */
[----:B------:R-:W-:-:S05]  /*5c90*/  FFMA R32, R223, UR20, R32 ;  /* 0x00000014df207c23 */ /* 0x000fca0008000020 */
[----:B----4-:R-:W-:Y:S02]  /*5ca0*/  F2FP.SATFINITE.E4M3.F32.PACK_AB_MERGE_C R33, RZ, R32, RZ ;  /* 0x00000020ff21723e */ /* 0x010fe400048070ff */
[----:B------:R-:W-:-:S03]  /*5cb0*/  PRMT R32, RZ, 0x7610, R32 ;  /* 0x00007610ff207816 */ /* 0x000fc60000000020 */
[----:B------:R4:W-:Y:S01]  /*5cc0*/  @!P4 STG.E.U8 desc[UR18][R26.64+0x1], R33 ;  /* 0x000001211a00c986 */ /* 0x0009e2000c101112 */
[----:B------:R-:W-:Y:S05]  /*5cd0*/  @P5 BRA `(.L_x_49) ;  /* 0x0000000000045947 */ /* 0x000fea0003800000 */
[----:B------:R0:W5:Y:S02]  /*5ce0*/  LDG.E.U8 R32, desc[UR18][R28.64+0x8] ;  /* 0x000008121c207981 */ /* 0x000164000c1e1100 */
.L_x_49:
[----:B------:R-:W-:Y:S05]  /*5cf0*/  BSYNC B1 ;  /* 0x0000000000017941 */ /* 0x000fea0003800000 */
.L_x_48:
[----:B-----5:R-:W-:Y:S01]  /*5d00*/  LOP3.LUT R32, R32, 0xff, RZ, 0xc0, !PT ;  /* 0x000000ff20207812 */ /* 0x020fe200078ec0ff */
[----:B------:R-:W-:Y:S01]  /*5d10*/  BSSY B1, `(.L_x_50) ;  /* 0x000000b000017945 */ /* 0x000fe20003800000 */
[----:B------:R-:W-:Y:S02]  /*5d20*/  ISETP.LT.OR P4, PT, R35, 0xa, !P1 ;  /* 0x0000000a2300780c */ /* 0x000fe40004f81670 */
[----:B------:R-:W-:-:S05]  /*5d30*/  F2FP.F16.E4M3.UNPACK_B R32, R32 ;  /* 0x00000020ff20723e */ /* 0x000fca00020006ff */
[----:B------:R-:W-:-:S05]  /*5d40*/  HADD2.F32 R32, -RZ, R32.H0_H0 ;  /* 0x20000020ff207230 */ /* 0x000fca0000004100 */
[----:B----4-:R-:W-:Y:S01]  /*5d50*/  FMUL R33, R32, UR21 ;  /* 0x0000001520217c20 */ /* 0x010fe20008400000 */
[----:B------:R-:W-:-:S03]  /*5d60*/  PRMT R32, RZ, 0x7610, R32 ;  /* 0x00007610ff207816 */ /* 0x000fc60000000020 */
[----:B------:R-:W-:-:S05]  /*5d70*/  FFMA R33, R222, UR20, R33 ;  /* 0x00000014de217c23 */ /* 0x000fca0008000021 */
[----:B------:R-:W-:-:S05]  /*5d80*/  F2FP.SATFINITE.E4M3.F32.PACK_AB_MERGE_C R33, RZ, R33, RZ ;  /* 0x00000021ff21723e */ /* 0x000fca00048070ff */
[----:B------:R4:W-:Y:S01]  /*5d90*/  @!P5 STG.E.U8 desc[UR18][R24.64+0x8], R33 ;  /* 0x000008211800d986 */ /* 0x0009e2000c101112 */
[----:B------:R-:W-:Y:S05]  /*5da0*/  @P4 BRA `(.L_x_51) ;  /* 0x0000000000044947 */ /* 0x000fea0003800000 */
[----:B------:R0:W5:Y:S02]  /*5db0*/  LDG.E.U8 R32, desc[UR18][R28.64+0x9] ;  /* 0x000009121c207981 */ /* 0x000164000c1e1100 */
.L_x_51:
[----:B------:R-:W-:Y:S05]  /*5dc0*/  BSYNC B1 ;  /* 0x0000000000017941 */ /* 0x000fea0003800000 */
.L_x_50:
        /* <DEDUP_REMOVED lines=12> */
.L_x_53:
[----:B------:R-:W-:Y:S05]  /*5e90*/  BSYNC B1 ;  /* 0x0000000000017941 */ /* 0x000fea0003800000 */
.L_x_52:
        /* <DEDUP_REMOVED lines=12> */
.L_x_55:
[----:B------:R-:W-:Y:S05]  /*5f60*/  BSYNC B1 ;  /* 0x0000000000017941 */ /* 0x000fea0003800000 */
.L_x_54:
        /* <DEDUP_REMOVED lines=12> */
.L_x_57:
[----:B------:R-:W-:Y:S05]  /*6030*/  BSYNC B1 ;  /* 0x0000000000017941 */ /* 0x000fea0003800000 */
.L_x_56:
        /* <DEDUP_REMOVED lines=12> */
.L_x_59:
[----:B------:R-:W-:Y:S05]  /*6100*/  BSYNC B1 ;  /* 0x0000000000017941 */ /* 0x000fea0003800000 */
.L_x_58:
        /* <DEDUP_REMOVED lines=12> */
.L_x_61:
[----:B------:R-:W-:Y:S05]  /*61d0*/  BSYNC B1 ;  /* 0x0000000000017941 */ /* 0x000fea0003800000 */
.L_x_60:
        /* <DEDUP_REMOVED lines=12> */
.L_x_63:
[----:B------:R-:W-:Y:S05]  /*62a0*/  BSYNC B1 ;  /* 0x0000000000017941 */ /* 0x000fea0003800000 */
.L_x_62:
        /* <DEDUP_REMOVED lines=12> */
.L_x_65:
[----:B------:R-:W-:Y:S05]  /*6370*/  BSYNC B1 ;  /* 0x0000000000017941 */ /* 0x000fea0003800000 */
.L_x_64:
        /* <DEDUP_REMOVED lines=12> */
.L_x_67:
[----:B------:R-:W-:Y:S05]  /*6440*/  BSYNC B1 ;  /* 0x0000000000017941 */ /* 0x000fea0003800000 */
.L_x_66:
        /* <DEDUP_REMOVED lines=12> */
.L_x_69:
[----:B------:R-:W-:Y:S05]  /*6510*/  BSYNC B1 ;  /* 0x0000000000017941 */ /* 0x000fea0003800000 */
.L_x_68:
        /* <DEDUP_REMOVED lines=12> */
.L_x_71:
[----:B------:R-:W-:Y:S05]  /*65e0*/  BSYNC B1 ;  /* 0x0000000000017941 */ /* 0x000fea0003800000 */
.L_x_70:
        /* <DEDUP_REMOVED lines=12> */
.L_x_73:
[----:B------:R-:W-:Y:S05]  /*66b0*/  BSYNC B1 ;  /* 0x0000000000017941 */ /* 0x000fea0003800000 */
.L_x_72:
        /* <DEDUP_REMOVED lines=12> */
.L_x_75:
[----:B------:R-:W-:Y:S05]  /*6780*/  BSYNC B1 ;  /* 0x0000000000017941 */ /* 0x000fea0003800000 */
.L_x_74:
        /* <DEDUP_REMOVED lines=12> */
.L_x_77:
[----:B------:R-:W-:Y:S05]  /*6850*/  BSYNC B1 ;  /* 0x0000000000017941 */ /* 0x000fea0003800000 */
.L_x_76:
        /* <DEDUP_REMOVED lines=12> */
.L_x_79:
[----:B------:R-:W-:Y:S05]  /*6920*/  BSYNC B1 ;  /* 0x0000000000017941 */ /* 0x000fea0003800000 */
.L_x_78:
        /* <DEDUP_REMOVED lines=12> */
.L_x_81:
[----:B------:R-:W-:Y:S05]  /*69f0*/  BSYNC B1 ;  /* 0x0000000000017941 */ /* 0x000fea0003800000 */
.L_x_80:
        /* <DEDUP_REMOVED lines=12> */
.L_x_83:
[----:B------:R-:W-:Y:S05]  /*6ac0*/  BSYNC B1 ;  /* 0x0000000000017941 */ /* 0x000fea0003800000 */
.L_x_82:
        /* <DEDUP_REMOVED lines=12> */
.L_x_85:
[----:B------:R-:W-:Y:S05]  /*6b90*/  BSYNC B1 ;  /* 0x0000000000017941 */ /* 0x000fea0003800000 */
.L_x_84:
        /* <DEDUP_REMOVED lines=12> */
.L_x_87:
[----:B------:R-:W-:Y:S05]  /*6c60*/  BSYNC B1 ;  /* 0x0000000000017941 */ /* 0x000fea0003800000 */
.L_x_86:
        /* <DEDUP_REMOVED lines=12> */
.L_x_89:
[----:B------:R-:W-:Y:S05]  /*6d30*/  BSYNC B1 ;  /* 0x0000000000017941 */ /* 0x000fea0003800000 */
.L_x_88:
        /* <DEDUP_REMOVED lines=12> */
.L_x_91:
[----:B------:R-:W-:Y:S05]  /*6e00*/  BSYNC B1 ;  /* 0x0000000000017941 */ /* 0x000fea0003800000 */
.L_x_90:
        /* <DEDUP_REMOVED lines=12> */
.L_x_93:
[----:B------:R-:W-:Y:S05]  /*6ed0*/  BSYNC B1 ;  /* 0x0000000000017941 */ /* 0x000fea0003800000 */
.L_x_92:
        /* <DEDUP_REMOVED lines=12> */
.L_x_95:
[----:B------:R-:W-:Y:S05]  /*6fa0*/  BSYNC B1 ;  /* 0x0000000000017941 */ /* 0x000fea0003800000 */
.L_x_94:
        /* <DEDUP_REMOVED lines=12> */
.L_x_97:
[----:B------:R-:W-:Y:S05]  /*7070*/  BSYNC B1 ;  /* 0x0000000000017941 */ /* 0x000fea0003800000 */
.L_x_96:
        /* <DEDUP_REMOVED lines=12> */
.L_x_99:
[----:B------:R-:W-:Y:S05]  /*7140*/  BSYNC B1 ;  /* 0x0000000000017941 */ /* 0x000fea0003800000 */
.L_x_98:
        /* <DEDUP_REMOVED lines=12> */
.L_x_101:
[----:B------:R-:W-:Y:S05]  /*7210*/  BSYNC B1 ;  /* 0x0000000000017941 */ /* 0x000fea0003800000 */
.L_x_100:
        /* <DEDUP_REMOVED lines=12> */
.L_x_103:
[----:B------:R-:W-:Y:S05]  /*72e0*/  BSYNC B1 ;  /* 0x0000000000017941 */ /* 0x000fea0003800000 */
.L_x_102:
        /* <DEDUP_REMOVED lines=12> */
.L_x_105:
[----:B------:R-:W-:Y:S05]  /*73b0*/  BSYNC B1 ;  /* 0x0000000000017941 */ /* 0x000fea0003800000 */
.L_x_104:
        /* <DEDUP_REMOVED lines=12> */
.L_x_107:
[----:B------:R-:W-:Y:S05]  /*7480*/  BSYNC B1 ;  /* 0x0000000000017941 */ /* 0x000fea0003800000 */
.L_x_106:
        /* <DEDUP_REMOVED lines=12> */
.L_x_109:
[----:B------:R-:W-:Y:S05]  /*7550*/  BSYNC B1 ;  /* 0x0000000000017941 */ /* 0x000fea0003800000 */
.L_x_108:
        /* <DEDUP_REMOVED lines=12> */
.L_x_111:
[----:B------:R-:W-:Y:S05]  /*7620*/  BSYNC B1 ;  /* 0x0000000000017941 */ /* 0x000fea0003800000 */
.L_x_110:
        /* <DEDUP_REMOVED lines=12> */
.L_x_113:
[----:B------:R-:W-:Y:S05]  /*76f0*/  BSYNC B1 ;  /* 0x0000000000017941 */ /* 0x000fea0003800000 */
.L_x_112:
        /* <DEDUP_REMOVED lines=12> */
.L_x_115:
[----:B------:R-:W-:Y:S05]  /*77c0*/  BSYNC B1 ;  /* 0x0000000000017941 */ /* 0x000fea0003800000 */
.L_x_114:
        /* <DEDUP_REMOVED lines=12> */
.L_x_117:
[----:B------:R-:W-:Y:S05]  /*7890*/  BSYNC B1 ;  /* 0x0000000000017941 */ /* 0x000fea0003800000 */
.L_x_116:
        /* <DEDUP_REMOVED lines=12> */
.L_x_119:
[----:B------:R-:W-:Y:S05]  /*7960*/  BSYNC B1 ;  /* 0x0000000000017941 */ /* 0x000fea0003800000 */
.L_x_118:
        /* <DEDUP_REMOVED lines=12> */
.L_x_121:
[----:B------:R-:W-:Y:S05]  /*7a30*/  BSYNC B1 ;  /* 0x0000000000017941 */ /* 0x000fea0003800000 */
.L_x_120:
        /* <DEDUP_REMOVED lines=12> */
.L_x_123:
[----:B------:R-:W-:Y:S05]  /*7b00*/  BSYNC B1 ;  /* 0x0000000000017941 */ /* 0x000fea0003800000 */
.L_x_122:
        /* <DEDUP_REMOVED lines=12> */
.L_x_125:
[----:B------:R-:W-:Y:S05]  /*7bd0*/  BSYNC B1 ;  /* 0x0000000000017941 */ /* 0x000fea0003800000 */
.L_x_124:
        /* <DEDUP_REMOVED lines=12> */
.L_x_127:
[----:B------:R-:W-:Y:S05]  /*7ca0*/  BSYNC B1 ;  /* 0x0000000000017941 */ /* 0x000fea0003800000 */
.L_x_126:
        /* <DEDUP_REMOVED lines=12> */
.L_x_129:
[----:B------:R-:W-:Y:S05]  /*7d70*/  BSYNC B1 ;  /* 0x0000000000017941 */ /* 0x000fea0003800000 */
.L_x_128:
        /* <DEDUP_REMOVED lines=12> */
.L_x_131:
[----:B------:R-:W-:Y:S05]  /*7e40*/  BSYNC B1 ;  /* 0x0000000000017941 */ /* 0x000fea0003800000 */
.L_x_130:
        /* <DEDUP_REMOVED lines=12> */
.L_x_133:
[----:B------:R-:W-:Y:S05]  /*7f10*/  BSYNC B1 ;  /* 0x0000000000017941 */ /* 0x000fea0003800000 */
.L_x_132:
        /* <DEDUP_REMOVED lines=12> */
.L_x_135:
[----:B------:R-:W-:Y:S05]  /*7fe0*/  BSYNC B1 ;  /* 0x0000000000017941 */ /* 0x000fea0003800000 */
.L_x_134:
        /* <DEDUP_REMOVED lines=12> */
.L_x_137:
[----:B------:R-:W-:Y:S05]  /*80b0*/  BSYNC B1 ;  /* 0x0000000000017941 */ /* 0x000fea0003800000 */
.L_x_136:
        /* <DEDUP_REMOVED lines=12> */
.L_x_139:
[----:B------:R-:W-:Y:S05]  /*8180*/  BSYNC B1 ;  /* 0x0000000000017941 */ /* 0x000fea0003800000 */
.L_x_138:
        /* <DEDUP_REMOVED lines=12> */
.L_x_141:
[----:B------:R-:W-:Y:S05]  /*8250*/  BSYNC B1 ;  /* 0x0000000000017941 */ /* 0x000fea0003800000 */
.L_x_140:
        /* <DEDUP_REMOVED lines=12> */
.L_x_143:
[----:B------:R-:W-:Y:S05]  /*8320*/  BSYNC B1 ;  /* 0x0000000000017941 */ /* 0x000fea0003800000 */
.L_x_142:
        /* <DEDUP_REMOVED lines=12> */
.L_x_145:
[----:B------:R-:W-:Y:S05]  /*83f0*/  BSYNC B1 ;  /* 0x0000000000017941 */ /* 0x000fea0003800000 */
.L_x_144:
        /* <DEDUP_REMOVED lines=12> */
.L_x_147:
[----:B------:R-:W-:Y:S05]  /*84c0*/  BSYNC B1 ;  /* 0x0000000000017941 */ /* 0x000fea0003800000 */
.L_x_146:
        /* <DEDUP_REMOVED lines=12> */
.L_x_149:
[----:B------:R-:W-:Y:S05]  /*8590*/  BSYNC B1 ;  /* 0x0000000000017941 */ /* 0x000fea0003800000 */
.L_x_148:
        /* <DEDUP_REMOVED lines=12> */
.L_x_151:
[----:B------:R-:W-:Y:S05]  /*8660*/  BSYNC B1 ;  /* 0x0000000000017941 */ /* 0x000fea0003800000 */
.L_x_150:
        /* <DEDUP_REMOVED lines=12> */
.L_x_153:
[----:B------:R-:W-:Y:S05]  /*8730*/  BSYNC B1 ;  /* 0x0000000000017941 */ /* 0x000fea0003800000 */
.L_x_152:
        /* <DEDUP_REMOVED lines=12> */
.L_x_155:
[----:B------:R-:W-:Y:S05]  /*8800*/  BSYNC B1 ;  /* 0x0000000000017941 */ /* 0x000fea0003800000 */
.L_x_154:
        /* <DEDUP_REMOVED lines=12> */
.L_x_157:
[----:B------:R-:W-:Y:S05]  /*88d0*/  BSYNC B1 ;  /* 0x0000000000017941 */ /* 0x000fea0003800000 */
.L_x_156:
        /* <DEDUP_REMOVED lines=12> */
.L_x_159:
[----:B------:R-:W-:Y:S05]  /*89a0*/  BSYNC B1 ;  /* 0x0000000000017941 */ /* 0x000fea0003800000 */
.L_x_158:
        /* <DEDUP_REMOVED lines=12> */
.L_x_161:
[----:B------:R-:W-:Y:S05]  /*8a70*/  BSYNC B1 ;  /* 0x0000000000017941 */ /* 0x000fea0003800000 */
.L_x_160:
        /* <DEDUP_REMOVED lines=12> */
.L_x_163:
[----:B------:R-:W-:Y:S05]  /*8b40*/  BSYNC B1 ;  /* 0x0000000000017941 */ /* 0x000fea0003800000 */
.L_x_162:
        /* <DEDUP_REMOVED lines=12> */
.L_x_165:
[----:B------:R-:W-:Y:S05]  /*8c10*/  BSYNC B1 ;  /* 0x0000000000017941 */ /* 0x000fea0003800000 */
.L_x_164:
        /* <DEDUP_REMOVED lines=12> */
.L_x_167:
[----:B------:R-:W-:Y:S05]  /*8ce0*/  BSYNC B1 ;  /* 0x0000000000017941 */ /* 0x000fea0003800000 */
.L_x_166:
        /* <DEDUP_REMOVED lines=12> */
.L_x_169:
[----:B------:R-:W-:Y:S05]  /*8db0*/  BSYNC B1 ;  /* 0x0000000000017941 */ /* 0x000fea0003800000 */
.L_x_168:
        /* <DEDUP_REMOVED lines=12> */
.L_x_171:
[----:B------:R-:W-:Y:S05]  /*8e80*/  BSYNC B1 ;  /* 0x0000000000017941 */ /* 0x000fea0003800000 */
.L_x_170:
        /* <DEDUP_REMOVED lines=12> */
.L_x_173:
[----:B------:R-:W-:Y:S05]  /*8f50*/  BSYNC B1 ;  /* 0x0000000000017941 */ /* 0x000fea0003800000 */
.L_x_172:
        /* <DEDUP_REMOVED lines=12> */
.L_x_175:
[----:B------:R-:W-:Y:S05]  /*9020*/  BSYNC B1 ;  /* 0x0000000000017941 */ /* 0x000fea0003800000 */
.L_x_174:
        /* <DEDUP_REMOVED lines=12> */
.L_x_177:
[----:B------:R-:W-:Y:S05]  /*90f0*/  BSYNC B1 ;  /* 0x0000000000017941 */ /* 0x000fea0003800000 */
.L_x_176:
        /* <DEDUP_REMOVED lines=12> */
.L_x_179:
[----:B------:R-:W-:Y:S05]  /*91c0*/  BSYNC B1 ;  /* 0x0000000000017941 */ /* 0x000fea0003800000 */
.L_x_178:
        /* <DEDUP_REMOVED lines=12> */
.L_x_181:
[----:B------:R-:W-:Y:S05]  /*9290*/  BSYNC B1 ;  /* 0x0000000000017941 */ /* 0x000fea0003800000 */
.L_x_180:
        /* <DEDUP_REMOVED lines=12> */
.L_x_183:
[----:B------:R-:W-:Y:S05]  /*9360*/  BSYNC B1 ;  /* 0x0000000000017941 */ /* 0x000fea0003800000 */
.L_x_182:
        /* <DEDUP_REMOVED lines=12> */
.L_x_185:
[----:B------:R-:W-:Y:S05]  /*9430*/  BSYNC B1 ;  /* 0x0000000000017941 */ /* 0x000fea0003800000 */
.L_x_184:
        /* <DEDUP_REMOVED lines=12> */
.L_x_187:
[----:B------:R-:W-:Y:S05]  /*9500*/  BSYNC B1 ;  /* 0x0000000000017941 */ /* 0x000fea0003800000 */
.L_x_186:
        /* <DEDUP_REMOVED lines=12> */
.L_x_189:
[----:B------:R-:W-:Y:S05]  /*95d0*/  BSYNC B1 ;  /* 0x0000000000017941 */ /* 0x000fea0003800000 */
.L_x_188:
        /* <DEDUP_REMOVED lines=12> */
.L_x_191:
[----:B------:R-:W-:Y:S05]  /*96a0*/  BSYNC B1 ;  /* 0x0000000000017941 */ /* 0x000fea0003800000 */
.L_x_190:
[----:B-----5:R-:W-:Y:S01]  /*96b0*/  LOP3.LUT R32, R32, 0xff, RZ, 0xc0, !PT ;  /* 0x000000ff20207812 */ /* 0x020fe200078ec0ff */
[----:B------:R-:W-:Y:S01]  /*96c0*/  BSSY B1, `(.L_x_192) ;  /* 0x000000b000017945 */ /* 0x000fe20003800000 */
[----:B------:R-:W-:Y:S02]  /*96d0*/  ISETP.LT.OR P5, PT, R35, 0x99, !P1 ;  /* 0x000000992300780c */ /* 0x000fe40004fa1670 */
[----:B------:R-:W-:-:S05]  /*96e0*/  F2FP.F16.E4M3.UNPACK_B R32, R32 ;  /* 0x00000020ff20723e */ /* 0x000fca00020006ff */
[----:B------:R-:W-:-:S05]  /*96f0*/  HADD2.F32 R32, -RZ, R32.H0_H0 ;  /* 0x20000020ff207230 */ /* 0x000fca0000004100 */
[----:B------:R-:W-:-:S04]  /*9700*/  FMUL R32, R32, UR21 ;  /* 0x0000001520207c20 */ /* 0x000fc80008400000 */
[----:B------:R-:W-:Y:S01]  /*9710*/  FFMA R32, R23, UR20, R32 ;  /* 0x0000001417207c23 */ /* 0x000fe20008000020 */
[----:B------:R-:W-:-:S04]  /*9720*/  PRMT R23, RZ, 0x7610, R23 ;  /* 0x00007610ff177816 */ /* 0x000fc80000000017 */
[----:B----4-:R-:W-:-:S05]  /*9730*/  F2FP.SATFINITE.E4M3.F32.PACK_AB_MERGE_C R33, RZ, R32, RZ ;  /* 0x00000020ff21723e */ /* 0x010fca00048070ff */
[----:B------:R4:W-:Y:S01]  /*9740*/  @!P4 STG.E.U8 desc[UR18][R26.64+0x91], R33 ;  /* 0x000091211a00c986 */ /* 0x0009e2000c101112 */
[----:B------:R-:W-:Y:S05]  /*9750*/  @P5 BRA `(.L_x_193) ;  /* 0x0000000000045947 */ /* 0x000fea0003800000 */
[----:B------:R0:W5:Y:S02]  /*9760*/  LDG.E.U8 R23, desc[UR18][R28.64+0x98] ;  /* 0x000098121c177981 */ /* 0x000164000c1e1100 */
.L_x_193:
[----:B------:R-:W-:Y:S05]  /*9770*/  BSYNC B1 ;  /* 0x0000000000017941 */ /* 0x000fea0003800000 */
.L_x_192:
        /* <DEDUP_REMOVED lines=8> */
[----:B------:R-:W-:-:S05]  /*9800*/  F2FP.SATFINITE.E4M3.F32.PACK_AB_MERGE_C R23, RZ, R23, RZ ;  /* 0x00000017ff17723e */ /* 0x000fca00048070ff */
[----:B------:R0:W-:Y:S01]  /*9810*/  @!P5 STG.E.U8 desc[UR18][R24.64+0x98], R23 ;  /* 0x000098171800d986 */ /* 0x0001e2000c101112 */
[----:B------:R-:W-:Y:S05]  /*9820*/  @P4 BRA `(.L_x_195) ;  /* 0x0000000000044947 */ /* 0x000fea0003800000 */
[----:B------:R0:W5:Y:S02]  /*9830*/  LDG.E.U8 R22, desc[UR18][R28.64+0x99] ;  /* 0x000099121c167981 */ /* 0x000164000c1e1100 */
.L_x_195:
[----:B------:R-:W-:Y:S05]  /*9840*/  BSYNC B1 ;  /* 0x0000000000017941 */ /* 0x000fea0003800000 */
.L_x_194:
        /* <DEDUP_REMOVED lines=8> */
[----:B0-----:R-:W-:-:S05]  /*98d0*/  F2FP.SATFINITE.E4M3.F32.PACK_AB_MERGE_C R23, RZ, R22, RZ ;  /* 0x00000016ff17723e */ /* 0x001fca00048070ff */
[----:B------:R0:W-:Y:S01]  /*98e0*/  @!P4 STG.E.U8 desc[UR18][R24.64+0x99], R23 ;  /* 0x000099171800c986 */ /* 0x0001e2000c101112 */
[----:B------:R-:W-:Y:S05]  /*98f0*/  @P5 BRA `(.L_x_197) ;  /* 0x0000000000045947 */ /* 0x000fea0003800000 */
[----:B------:R0:W5:Y:S02]  /*9900*/  LDG.E.U8 R21, desc[UR18][R30.64+0x98] ;  /* 0x000098121e157981 */ /* 0x000164000c1e1100 */
.L_x_197:
[----:B------:R-:W-:Y:S05]  /*9910*/  BSYNC B1 ;  /* 0x0000000000017941 */ /* 0x000fea0003800000 */
.L_x_196:
        /* <DEDUP_REMOVED lines=12> */
.L_x_199:
[----:B------:R-:W-:Y:S05]  /*99e0*/  BSYNC B1 ;  /* 0x0000000000017941 */ /* 0x000fea0003800000 */
.L_x_198:
        /* <DEDUP_REMOVED lines=12> */
.L_x_201:
[----:B------:R-:W-:Y:S05]  /*9ab0*/  BSYNC B1 ;  /* 0x0000000000017941 */ /* 0x000fea0003800000 */
.L_x_200:
        /* <DEDUP_REMOVED lines=12> */
.L_x_203:
[----:B------:R-:W-:Y:S05]  /*9b80*/  BSYNC B1 ;  /* 0x0000000000017941 */ /* 0x000fea0003800000 */
.L_x_202:
        /* <DEDUP_REMOVED lines=12> */
.L_x_205:
[----:B------:R-:W-:Y:S05]  /*9c50*/  BSYNC B1 ;  /* 0x0000000000017941 */ /* 0x000fea0003800000 */
.L_x_204:
        /* <DEDUP_REMOVED lines=12> */
.L_x_207:
[----:B------:R-:W-:Y:S05]  /*9d20*/  BSYNC B1 ;  /* 0x0000000000017941 */ /* 0x000fea0003800000 */
.L_x_206:
        /* <DEDUP_REMOVED lines=12> */
.L_x_209:
[----:B------:R-:W-:Y:S05]  /*9df0*/  BSYNC B1 ;  /* 0x0000000000017941 */ /* 0x000fea0003800000 */
.L_x_208:
        /* <DEDUP_REMOVED lines=12> */
.L_x_211:
[----:B------:R-:W-:Y:S05]  /*9ec0*/  BSYNC B1 ;  /* 0x0000000000017941 */ /* 0x000fea0003800000 */
.L_x_210:
        /* <DEDUP_REMOVED lines=12> */
.L_x_213:
[----:B------:R-:W-:Y:S05]  /*9f90*/  BSYNC B1 ;  /* 0x0000000000017941 */ /* 0x000fea0003800000 */
.L_x_212:
        /* <DEDUP_REMOVED lines=12> */
.L_x_215:
[----:B------:R-:W-:Y:S05]  /*a060*/  BSYNC B1 ;  /* 0x0000000000017941 */ /* 0x000fea0003800000 */
.L_x_214:
        /* <DEDUP_REMOVED lines=12> */
.L_x_217:
[----:B------:R-:W-:Y:S05]  /*a130*/  BSYNC B1 ;  /* 0x0000000000017941 */ /* 0x000fea0003800000 */
.L_x_216:
        /* <DEDUP_REMOVED lines=12> */
.L_x_219:
[----:B------:R-:W-:Y:S05]  /*a200*/  BSYNC B1 ;  /* 0x0000000000017941 */ /* 0x000fea0003800000 */
.L_x_218:
        /* <DEDUP_REMOVED lines=12> */
.L_x_221:
[----:B------:R-:W-:Y:S05]  /*a2d0*/  BSYNC B1 ;  /* 0x0000000000017941 */ /* 0x000fea0003800000 */
.L_x_220:
        /* <DEDUP_REMOVED lines=12> */
.L_x_223:
[----:B------:R-:W-:Y:S05]  /*a3a0*/  BSYNC B1 ;  /* 0x0000000000017941 */ /* 0x000fea0003800000 */
.L_x_222:
        /* <DEDUP_REMOVED lines=12> */
.L_x_225:
[----:B------:R-:W-:Y:S05]  /*a470*/  BSYNC B1 ;  /* 0x0000000000017941 */ /* 0x000fea0003800000 */
.L_x_224:
        /* <DEDUP_REMOVED lines=12> */
.L_x_227:
[----:B------:R-:W-:Y:S05]  /*a540*/  BSYNC B1 ;  /* 0x0000000000017941 */ /* 0x000fea0003800000 */
.L_x_226:
        /* <DEDUP_REMOVED lines=12> */
.L_x_229:
[----:B------:R-:W-:Y:S05]  /*a610*/  BSYNC B1 ;  /* 0x0000000000017941 */ /* 0x000fea0003800000 */
.L_x_228:
        /* <DEDUP_REMOVED lines=12> */
.L_x_231:
[----:B------:R-:W-:Y:S05]  /*a6e0*/  BSYNC B1 ;  /* 0x0000000000017941 */ /* 0x000fea0003800000 */
.L_x_230:
        /* <DEDUP_REMOVED lines=12> */
.L_x_233:
[----:B------:R-:W-:Y:S05]  /*a7b0*/  BSYNC B1 ;  /* 0x0000000000017941 */ /* 0x000fea0003800000 */
.L_x_232:
        /* <DEDUP_REMOVED lines=12> */
.L_x_235:
[----:B------:R-:W-:Y:S05]  /*a880*/  BSYNC B1 ;  /* 0x0000000000017941 */ /* 0x000fea0003800000 */
.L_x_234:
[----:B-----5:R-:W-:Y:S01]  /*a890*/  LOP3.LUT R2, R2, 0xff, RZ, 0xc0, !PT ;  /* 0x000000ff02027812 */ /* 0x020fe200078ec0ff */
[----:B------:R-:W-:Y:S01]  /*a8a0*/  BSSY B1, `(.L_x_236) ;  /* 0x000000b000017945 */ /* 0x000fe20003800000 */
[----:B------:R-:W-:Y:S02]  /*a8b0*/  ISETP.LT.OR P5, PT, R35, 0xc1, !P2 ;  /* 0x000000c12300780c */ /* 0x000fe400057a1670 */
[----:B------:R-:W-:-:S05]  /*a8c0*/  F2FP.F16.E4M3.UNPACK_B R2, R2 ;  /* 0x00000002ff02723e */ /* 0x000fca00020006ff */
[----:B------:R-:W-:-:S05]  /*a8d0*/  HADD2.F32 R2, -RZ, R2.H0_H0 ;  /* 0x20000002ff027230 */ /* 0x000fca0000004100 */
[----:B0-----:R-:W-:-:S04]  /*a8e0*/  FMUL R3, R2, UR21 ;  /* 0x0000001502037c20 */ /* 0x001fc80008400000 */
[----:B------:R-:W-:Y:S01]  /*a8f0*/  FFMA R3, R0, UR20, R3 ;  /* 0x0000001400037c23 */ /* 0x000fe20008000003 */
[----:B------:R-:W-:-:S04]  /*a900*/  PRMT R0, RZ, 0x7610, R0 ;  /* 0x00007610ff007816 */ /* 0x000fc80000000000 */
[----:B------:R-:W-:-:S05]  /*a910*/  F2FP.SATFINITE.E4M3.F32.PACK_AB_MERGE_C R3, RZ, R3, RZ ;  /* 0x00000003ff03723e */ /* 0x000fca00048070ff */
[----:B------:R0:W-:Y:S01]  /*a920*/  @!P4 STG.E.U8 desc[UR18][R24.64+0xc1], R3 ;  /* 0x0000c1031800c986 */ /* 0x0001e2000c101112 */
[----:B------:R-:W-:Y:S05]  /*a930*/  @P5 BRA `(.L_x_237) ;  /* 0x0000000000045947 */ /* 0x000fea0003800000 */
[----:B------:R0:W5:Y:S02]  /*a940*/  LDG.E.U8 R0, desc[UR18][R30.64+0xc0] ;  /* 0x0000c0121e007981 */ /* 0x000164000c1e1100 */
.L_x_237:
[----:B------:R-:W-:Y:S05]  /*a950*/  BSYNC B1 ;  /* 0x0000000000017941 */ /* 0x000fea0003800000 */
.L_x_236:
[----:B------:R-:W2:Y:S01]  /*a960*/  LDL.LU R2, [R1] ;  /* 0x0000000001027983 */ /* 0x000ea20000300800 */
[----:B-----5:R-:W-:Y:S01]  /*a970*/  LOP3.LUT R0, R0, 0xff, RZ, 0xc0, !PT ;  /* 0x000000ff00007812 */ /* 0x020fe200078ec0ff */
[----:B------:R-:W-:Y:S01]  /*a980*/  BSSY B1, `(.L_x_238) ;  /* 0x000000b000017945 */ /* 0x000fe20003800000 */
[----:B------:R-:W-:Y:S02]  /*a990*/  ISETP.LT.OR P4, PT, R35, 0xc2, !P2 ;  /* 0x000000c22300780c */ /* 0x000fe40005781670 */
[----:B------:R-:W-:-:S05]  /*a9a0*/  F2FP.F16.E4M3.UNPACK_B R0, R0 ;  /* 0x00000000ff00723e */ /* 0x000fca00020006ff */
[----:B------:R-:W-:-:S05]  /*a9b0*/  HADD2.F32 R0, -RZ, R0.H0_H0 ;  /* 0x20000000ff007230 */ /* 0x000fca0000004100 */
[----:B------:R-:W-:-:S04]  /*a9c0*/  FMUL R0, R0, UR21 ;  /* 0x0000001500007c20 */ /* 0x000fc80008400000 */
[----:B--2---:R-:W-:-:S05]  /*a9d0*/  FFMA R0, R2, UR20, R0 ;  /* 0x0000001402007c23 */ /* 0x004fca0008000000 */
[----:B0-----:R-:W-:Y:S02]  /*a9e0*/  F2FP.SATFINITE.E4M3.F32.PACK_AB_MERGE_C R3, RZ, R0, RZ ;  /* 0x00000000ff03723e */ /* 0x001fe400048070ff */
[----:B------:R-:W-:-:S03]  /*a9f0*/  PRMT R0, RZ, 0x7610, R0 ;  /* 0x00007610ff007816 */ /* 0x000fc60000000000 */
[----:B------:R0:W-:Y:S01]  /*aa00*/  @!P5 STG.E.U8 desc[UR18][R26.64+0xc0], R3 ;  /* 0x0000c0031a00d986 */ /* 0x0001e2000c101112 */
[----:B------:R-:W-:Y:S05]  /*aa10*/  @P4 BRA `(.L_x_239) ;  /* 0x0000000000044947 */ /* 0x000fea0003800000 */
[----:B------:R2:W5:Y:S02]  /*aa20*/  LDG.E.U8 R0, desc[UR18][R30.64+0xc1] ;  /* 0x0000c1121e007981 */ /* 0x000564000c1e1100 */
.L_x_239:
[----:B------:R-:W-:Y:S05]  /*aa30*/  BSYNC B1 ;  /* 0x0000000000017941 */ /* 0x000fea0003800000 */
.L_x_238:
[----:B------:R-:W3:Y:S01]  /*aa40*/  LDL.LU R2, [R1+0x4] ;  /* 0x0000040001027983 */ /* 0x000ee20000300800 */
[----:B-----5:R-:W-:Y:S01]  /*aa50*/  LOP3.LUT R0, R0, 0xff, RZ, 0xc0, !PT ;  /* 0x000000ff00007812 */ /* 0x020fe200078ec0ff */
[----:B------:R-:W-:Y:S01]  /*aa60*/  BSSY B1, `(.L_x_240) ;  /* 0x000000b000017945 */ /* 0x000fe20003800000 */
[----:B------:R-:W-:Y:S02]  /*aa70*/  ISETP.LT.OR P5, PT, R35, 0xc9, !P1 ;  /* 0x000000c92300780c */ /* 0x000fe40004fa1670 */
[----:B------:R-:W-:-:S05]  /*aa80*/  F2FP.F16.E4M3.UNPACK_B R0, R0 ;  /* 0x00000000ff00723e */ /* 0x000fca00020006ff */
[----:B------:R-:W-:-:S05]  /*aa90*/  HADD2.F32 R0, -RZ, R0.H0_H0 ;  /* 0x20000000ff007230 */ /* 0x000fca0000004100 */
[----:B------:R-:W-:-:S04]  /*aaa0*/  FMUL R0, R0, UR21 ;  /* 0x0000001500007c20 */ /* 0x000fc80008400000 */
[----:B---3--:R-:W-:-:S05]  /*aab0*/  FFMA R0, R2, UR20, R0 ;  /* 0x0000001402007c23 */ /* 0x008fca0008000000 */
[----:B0-----:R-:W-:Y:S02]  /*aac0*/  F2FP.SATFINITE.E4M3.F32.PACK_AB_MERGE_C R3, RZ, R0, RZ ;  /* 0x00000000ff03723e */ /* 0x001fe400048070ff */
[----:B------:R-:W-:-:S03]  /*aad0*/  PRMT R0, RZ, 0x7610, R0 ;  /* 0x00007610ff007816 */ /* 0x000fc60000000000 */
[----:B------:R0:W-:Y:S01]  /*aae0*/  @!P4 STG.E.U8 desc[UR18][R26.64+0xc1], R3 ;  /* 0x0000c1031a00c986 */ /* 0x0001e2000c101112 */
[----:B------:R-:W-:Y:S05]  /*aaf0*/  @P5 BRA `(.L_x_241) ;  /* 0x0000000000045947 */ /* 0x000fea0003800000 */
[----:B------:R3:W5:Y:S02]  /*ab00*/  LDG.E.U8 R0, desc[UR18][R28.64+0xc8] ;  /* 0x0000c8121c007981 */ /* 0x000764000c1e1100 */
.L_x_241:
[----:B------:R-:W-:Y:S05]  /*ab10*/  BSYNC B1 ;  /* 0x0000000000017941 */ /* 0x000fea0003800000 */
.L_x_240:
[----:B------:R-:W2:Y:S01]  /*ab20*/  LDL.LU R2, [R1+0x8] ;  /* 0x0000080001027983 */ /* 0x000ea20000300800 */
        /* <DEDUP_REMOVED lines=12> */
.L_x_243:
[----:B------:R-:W-:Y:S05]  /*abf0*/  BSYNC B1 ;  /* 0x0000000000017941 */ /* 0x000fea0003800000 */
.L_x_242:
        /* <DEDUP_REMOVED lines=13> */
.L_x_245:
[----:B------:R-:W-:Y:S05]  /*acd0*/  BSYNC B1 ;  /* 0x0000000000017941 */ /* 0x000fea0003800000 */
.L_x_244:
        /* <DEDUP_REMOVED lines=13> */
.L_x_247:
[----:B------:R-:W-:Y:S05]  /*adb0*/  BSYNC B1 ;  /* 0x0000000000017941 */ /* 0x000fea0003800000 */
.L_x_246:
        /* <DEDUP_REMOVED lines=13> */
.L_x_249:
[----:B------:R-:W-:Y:S05]  /*ae90*/  BSYNC B1 ;  /* 0x0000000000017941 */ /* 0x000fea0003800000 */
.L_x_248:
        /* <DEDUP_REMOVED lines=13> */
.L_x_251:
[----:B------:R-:W-:Y:S05]  /*af70*/  BSYNC B1 ;  /* 0x0000000000017941 */ /* 0x000fea0003800000 */
.L_x_250:
        /* <DEDUP_REMOVED lines=13> */
.L_x_253:
[----:B------:R-:W-:Y:S05]  /*b050*/  BSYNC B1 ;  /* 0x0000000000017941 */ /* 0x000fea0003800000 */
.L_x_252:
        /* <DEDUP_REMOVED lines=13> */
.L_x_255:
[----:B------:R-:W-:Y:S05]  /*b130*/  BSYNC B1 ;  /* 0x0000000000017941 */ /* 0x000fea0003800000 */
.L_x_254:
        /* <DEDUP_REMOVED lines=13> */
.L_x_257:
[----:B------:R-:W-:Y:S05]  /*b210*/  BSYNC B1 ;  /* 0x0000000000017941 */ /* 0x000fea0003800000 */
.L_x_256:
        /* <DEDUP_REMOVED lines=13> */
.L_x_259:
[----:B------:R-:W-:Y:S05]  /*b2f0*/  BSYNC B1 ;  /* 0x0000000000017941 */ /* 0x000fea0003800000 */
.L_x_258:
        /* <DEDUP_REMOVED lines=13> */
.L_x_261:
[----:B------:R-:W-:Y:S05]  /*b3d0*/  BSYNC B1 ;  /* 0x0000000000017941 */ /* 0x000fea0003800000 */
.L_x_260:
        /* <DEDUP_REMOVED lines=13> */
.L_x_263:
[----:B------:R-:W-:Y:S05]  /*b4b0*/  BSYNC B1 ;  /* 0x0000000000017941 */ /* 0x000fea0003800000 */
.L_x_262:
        /* <DEDUP_REMOVED lines=13> */
.L_x_265:
[----:B------:R-:W-:Y:S05]  /*b590*/  BSYNC B1 ;  /* 0x0000000000017941 */ /* 0x000fea0003800000 */
.L_x_264:
        /* <DEDUP_REMOVED lines=13> */
.L_x_267:
[----:B------:R-:W-:Y:S05]  /*b670*/  BSYNC B1 ;  /* 0x0000000000017941 */ /* 0x000fea0003800000 */
.L_x_266:
        /* <DEDUP_REMOVED lines=13> */
.L_x_269:
[----:B------:R-:W-:Y:S05]  /*b750*/  BSYNC B1 ;  /* 0x0000000000017941 */ /* 0x000fea0003800000 */
.L_x_268:
        /* <DEDUP_REMOVED lines=13> */
.L_x_271:
[----:B------:R-:W-:Y:S05]  /*b830*/  BSYNC B1 ;  /* 0x0000000000017941 */ /* 0x000fea0003800000 */
.L_x_270:
        /* <DEDUP_REMOVED lines=13> */
.L_x_273:
[----:B------:R-:W-:Y:S05]  /*b910*/  BSYNC B1 ;  /* 0x0000000000017941 */ /* 0x000fea0003800000 */
.L_x_272:
        /* <DEDUP_REMOVED lines=13> */
.L_x_275:
[----:B------:R-:W-:Y:S05]  /*b9f0*/  BSYNC B1 ;  /* 0x0000000000017941 */ /* 0x000fea0003800000 */
.L_x_274:
        /* <DEDUP_REMOVED lines=13> */
.L_x_277:
[----:B------:R-:W-:Y:S05]  /*bad0*/  BSYNC B1 ;  /* 0x0000000000017941 */ /* 0x000fea0003800000 */
.L_x_276:
        /* <DEDUP_REMOVED lines=13> */
.L_x_279:
[----:B------:R-:W-:Y:S05]  /*bbb0*/  BSYNC B1 ;  /* 0x0000000000017941 */ /* 0x000fea0003800000 */
.L_x_278:
        /* <DEDUP_REMOVED lines=13> */
.L_x_281:
[----:B------:R-:W-:Y:S05]  /*bc90*/  BSYNC B1 ;  /* 0x0000000000017941 */ /* 0x000fea0003800000 */
.L_x_280:
        /* <DEDUP_REMOVED lines=13> */
.L_x_283:
[----:B------:R-:W-:Y:S05]  /*bd70*/  BSYNC B1 ;  /* 0x0000000000017941 */ /* 0x000fea0003800000 */
.L_x_282:
        /* <DEDUP_REMOVED lines=13> */
.L_x_285:
[----:B------:R-:W-:Y:S05]  /*be50*/  BSYNC B1 ;  /* 0x0000000000017941 */ /* 0x000fea0003800000 */
.L_x_284:
        /* <DEDUP_REMOVED lines=13> */
.L_x_287:
[----:B------:R-:W-:Y:S05]  /*bf30*/  BSYNC B1 ;  /* 0x0000000000017941 */ /* 0x000fea0003800000 */
.L_x_286:
        /* <DEDUP_REMOVED lines=13> */
.L_x_289:
[----:B------:R-:W-:Y:S05]  /*c010*/  BSYNC B1 ;  /* 0x0000000000017941 */ /* 0x000fea0003800000 */
.L_x_288:
        /* <DEDUP_REMOVED lines=13> */
.L_x_291:
[----:B------:R-:W-:Y:S05]  /*c0f0*/  BSYNC B1 ;  /* 0x0000000000017941 */ /* 0x000fea0003800000 */
.L_x_290:
        /* <DEDUP_REMOVED lines=13> */
.L_x_293:
[----:B------:R-:W-:Y:S05]  /*c1d0*/  BSYNC B1 ;  /* 0x0000000000017941 */ /* 0x000fea0003800000 */
.L_x_292:
        /* <DEDUP_REMOVED lines=13> */
.L_x_295:
[----:B------:R-:W-:Y:S05]  /*c2b0*/  BSYNC B1 ;  /* 0x0000000000017941 */ /* 0x000fea0003800000 */
.L_x_294:
[----:B------:R-:W-:Y:S05]  /*c2c0*/  @P2 BRA `(.L_x_296) ;  /* 0x0000002000a42947 */ /* 0x000fea0003800000 */
[----:B------:R-:W2:Y:S01]  /*c2d0*/  LDL.LU R2, [R1+0x74] ;  /* 0x0000740001027983 */ /* 0x000ea20000300800 */
[----:B-----5:R-:W-:-:S04]  /*c2e0*/  LOP3.LUT R0, R0, 0xff, RZ, 0xc0, !PT ;  /* 0x000000ff00007812 */ /* 0x020fc800078ec0ff */
[----:B------:R-:W-:-:S05]  /*c2f0*/  F2FP.F16.E4M3.UNPACK_B R0, R0 ;  /* 0x00000000ff00723e */ /* 0x000fca00020006ff */
[----:B------:R-:W-:-:S05]  /*c300*/  HADD2.F32 R0, -RZ, R0.H0_H0 ;  /* 0x20000000ff007230 */ /* 0x000fca0000004100 */
[----:B------:R-:W-:-:S04]  /*c310*/  FMUL R0, R0, UR21 ;  /* 0x0000001500007c20 */ /* 0x000fc80008400000 */
[----:B--2---:R-:W-:-:S05]  /*c320*/  FFMA R0, R2, UR20, R0 ;  /* 0x0000001402007c23 */ /* 0x004fca0008000000 */
[----:B0-----:R-:W-:-:S05]  /*c330*/  F2FP.SATFINITE.E4M3.F32.PACK_AB_MERGE_C R3, RZ, R0, RZ ;  /* 0x00000000ff03723e */ /* 0x001fca00048070ff */
[----:B------:R0:W-:Y:S01]  /*c340*/  STG.E.U8 desc[UR18][R26.64+0xf9], R3 ;  /* 0x0000f9031a007986 */ /* 0x0001e2000c101112 */
[----:B------:R-:W-:Y:S05]  /*c350*/  BRA `(.L_x_296) ;  /* 0x0000002000807947 */ /* 0x000fea0003800000 */
.L_x_39:
[C---:B------:R-:W-:Y:S01]  /*c360*/  ISETP.GE.AND P2, PT, R38.reuse, 0x1, PT ;  /* 0x000000012600780c */ /* 0x040fe20003f46270 */
[----:B------:R-:W2:Y:S01]  /*c370*/  LDL.LU R227, [R1+0x14] ;  /* 0x0000140001e37983 */ /* 0x000ea20000300800 */
[----:B------:R-:W-:Y:S01]  /*c380*/  ISETP.GE.AND P1, PT, R38, 0x9, PT ;  /* 0x000000092600780c */ /* 0x000fe20003f26270 */
[----:B------:R-:W-:Y:S01]  /*c390*/  FMUL R226, R226, UR20 ;  /* 0x00000014e2e27c20 */ /* 0x000fe20008400000 */
[----:B------:R-:W-:Y:S01]  /*c3a0*/  ISETP.LT.OR P4, PT, R35, 0x1, !P2 ;  /* 0x000000012300780c */ /* 0x000fe20005781670 */
[----:B------:R-:W-:Y:S01]  /*c3b0*/  FMUL R225, R225, UR20 ;  /* 0x00000014e1e17c20 */ /* 0x000fe20008400000 */
[C---:B------:R-:W-:Y:S01]  /*c3c0*/  ISETP.LT.OR P5, PT, R35.reuse, 0x2, !P2 ;  /* 0x000000022300780c */ /* 0x040fe200057a1670 */
[----:B------:R-:W-:Y:S01]  /*c3d0*/  FMUL R224, R224, UR20 ;  /* 0x00000014e0e07c20 */ /* 0x000fe20008400000 */
[----:B------:R-:W-:Y:S02]  /*c3e0*/  ISETP.LT.OR P6, PT, R35, 0x1, !P1 ;  /* 0x000000012300780c */ /* 0x000fe40004fc1670 */
[----:B------:R-:W-:-:S02]  /*c3f0*/  F2FP.SATFINITE.E4M3.F32.PACK_AB_MERGE_C R29, RZ, R226, RZ ;  /* 0x000000e2ff1d723e */ /* 0x000fc400048070ff */
[----:B------:R-:W-:Y:S01]  /*c400*/  F2FP.SATFINITE.E4M3.F32.PACK_AB_MERGE_C R225, RZ, R225, RZ ;  /* 0x000000e1ffe1723e */ /* 0x000fe200048070ff */
[----:B------:R-:W-:Y:S01]  /*c410*/  FMUL R223, R223, UR20 ;  /* 0x00000014dfdf7c20 */ /* 0x000fe20008400000 */
[----:B------:R-:W-:Y:S01]  /*c420*/  F2FP.SATFINITE.E4M3.F32.PACK_AB_MERGE_C R31, RZ, R224, RZ ;  /* 0x000000e0ff1f723e */ /* 0x000fe200048070ff */
[----:B------:R-:W-:Y:S01]  /*c430*/  FMUL R222, R222, UR20 ;  /* 0x00000014dede7c20 */ /* 0x000fe20008400000 */
[----:B------:R-:W-:Y:S01]  /*c440*/  FMUL R221, R221, UR20 ;  /* 0x00000014dddd7c20 */ /* 0x000fe20008400000 */
[----:B------:R0:W-:Y:S01]  /*c450*/  @!P4 STG.E.U8 desc[UR18][R24.64], R29 ;  /* 0x0000001d1800c986 */ /* 0x0001e2000c101112 */
[----:B------:R-:W-:-:S03]  /*c460*/  ISETP.LT.OR P4, PT, R35, 0x2, !P1 ;  /* 0x000000022300780c */ /* 0x000fc60004f81670 */
[----:B------:R-:W-:Y:S01]  /*c470*/  @!P5 STG.E.U8 desc[UR18][R24.64+0x1], R225 ;  /* 0x000001e11800d986 */ /* 0x000fe2000c101112 */
[----:B------:R-:W-:-:S03]  /*c480*/  ISETP.LT.OR P5, PT, R35, 0x9, !P2 ;  /* 0x000000092300780c */ /* 0x000fc600057a1670 */
[----:B------:R1:W-:Y:S01]  /*c490*/  @!P6 STG.E.U8 desc[UR18][R26.64], R31 ;  /* 0x0000001f1a00e986 */ /* 0x0003e2000c101112 */
[----:B------:R-:W-:Y:S02]  /*c4a0*/  ISETP.LT.OR P6, PT, R35, 0xa, !P2 ;  /* 0x0000000a2300780c */ /* 0x000fe400057c1670 */
[----:B------:R-:W-:Y:S01]  /*c4b0*/  F2FP.SATFINITE.E4M3.F32.PACK_AB_MERGE_C R223, RZ, R223, RZ ;  /* 0x000000dfffdf723e */ /* 0x000fe200048070ff */
[----:B------:R-:W-:Y:S01]  /*c4c0*/  FMUL R219, R219, UR20 ;  /* 0x00000014dbdb7c20 */ /* 0x000fe20008400000 */
[----:B------:R-:W-:Y:S01]  /*c4d0*/  F2FP.SATFINITE.E4M3.F32.PACK_AB_MERGE_C R33, RZ, R222, RZ ;  /* 0x000000deff21723e */ /* 0x000fe200048070ff */
[----:B------:R-:W-:Y:S01]  /*c4e0*/  FMUL R220, R220, UR20 ;  /* 0x00000014dcdc7c20 */ /* 0x000fe20008400000 */
[----:B------:R-:W-:Y:S01]  /*c4f0*/  F2FP.SATFINITE.E4M3.F32.PACK_AB_MERGE_C R221, RZ, R221, RZ ;  /* 0x000000ddffdd723e */ /* 0x000fe200048070ff */
[----:B------:R-:W-:Y:S01]  /*c500*/  @!P4 STG.E.U8 desc[UR18][R26.64+0x1], R223 ;  /* 0x000001df1a00c986 */ /* 0x000fe2000c101112 */
[----:B------:R-:W-:-:S03]  /*c510*/  ISETP.LT.OR P4, PT, R35, 0x9, !P1 ;  /* 0x000000092300780c */ /* 0x000fc60004f81670 */
[----:B------:R3:W-:Y:S01]  /*c520*/  @!P5 STG.E.U8 desc[UR18][R24.64+0x8], R33 ;  /* 0x000008211800d986 */ /* 0x0007e2000c101112 */
[----:B------:R-:W-:-:S03]  /*c530*/  ISETP.LT.OR P5, PT, R35, 0xa, !P1 ;  /* 0x0000000a2300780c */ /* 0x000fc60004fa1670 */
[----:B------:R-:W-:Y:S01]  /*c540*/  @!P6 STG.E.U8 desc[UR18][R24.64+0x9], R221 ;  /* 0x000009dd1800e986 */ /* 0x000fe2000c101112 */
[----:B------:R-:W-:Y:S01]  /*c550*/  ISETP.LT.OR P6, PT, R35, 0x11, !P2 ;  /* 0x000000112300780c */ /* 0x000fe200057c1670 */
[----:B------:R-:W-:Y:S01]  /*c560*/  FMUL R218, R218, UR20 ;  /* 0x00000014dada7c20 */ /* 0x000fe20008400000 */
[----:B------:R-:W-:Y:S01]  /*c570*/  F2FP.SATFINITE.E4M3.F32.PACK_AB_MERGE_C R219, RZ, R219, RZ ;  /* 0x000000dbffdb723e */ /* 0x000fe200048070ff */
[----:B------:R-:W-:Y:S01]  /*c580*/  FMUL R217, R217, UR20 ;  /* 0x00000014d9d97c20 */ /* 0x000fe20008400000 */
[----:B0-----:R-:W-:Y:S01]  /*c590*/  F2FP.SATFINITE.E4M3.F32.PACK_AB_MERGE_C R29, RZ, R220, RZ ;  /* 0x000000dcff1d723e */ /* 0x001fe200048070ff */
[----:B------:R-:W-:Y:S01]  /*c5a0*/  FMUL R216, R216, UR20 ;  /* 0x00000014d8d87c20 */ /* 0x000fe20008400000 */
[----:B-1----:R-:W-:Y:S01]  /*c5b0*/  F2FP.SATFINITE.E4M3.F32.PACK_AB_MERGE_C R31, RZ, R218, RZ ;  /* 0x000000daff1f723e */ /* 0x002fe200048070ff */
[----:B------:R-:W-:Y:S01]  /*c5c0*/  FMUL R215, R215, UR20 ;  /* 0x00000014d7d77c20 */ /* 0x000fe20008400000 */
[----:B------:R-:W-:Y:S01]  /*c5d0*/  FMUL R213, R213, UR20 ;  /* 0x00000014d5d57c20 */ /* 0x000fe20008400000 */
[----:B------:R-:W-:Y:S01]  /*c5e0*/  @!P5 STG.E.U8 desc[UR18][R26.64+0x9], R219 ;  /* 0x000009db1a00d986 */ /* 0x000fe2000c101112 */
[----:B------:R-:W-:-:S03]  /*c5f0*/  ISETP.LT.OR P5, PT, R35, 0x12, !P2 ;  /* 0x000000122300780c */ /* 0x000fc600057a1670 */
[----:B------:R0:W-:Y:S01]  /*c600*/  @!P4 STG.E.U8 desc[UR18][R26.64+0x8], R29 ;  /* 0x0000081d1a00c986 */ /* 0x0001e2000c101112 */
[----:B------:R-:W-:-:S03]  /*c610*/  ISETP.LT.OR P4, PT, R35, 0x11, !P1 ;  /* 0x000000112300780c */ /* 0x000fc60004f81670 */
[----:B------:R1:W-:Y:S01]  /*c620*/  @!P6 STG.E.U8 desc[UR18][R24.64+0x10], R31 ;  /* 0x0000101f1800e986 */ /* 0x0003e2000c101112 */
[C---:B------:R-:W-:Y:S02]  /*c630*/  ISETP.LT.OR P6, PT, R35.reuse, 0x12, !P1 ;  /* 0x000000122300780c */ /* 0x040fe40004fc1670 */
[----:B------:R-:W-:Y:S01]  /*c640*/  F2FP.SATFINITE.E4M3.F32.PACK_AB_MERGE_C R217, RZ, R217, RZ ;  /* 0x000000d9ffd9723e */ /* 0x000fe200048070ff */
[----:B------:R-:W-:Y:S01]  /*c650*/  FMUL R214, R214, UR20 ;  /* 0x00000014d6d67c20 */ /* 0x000fe20008400000 */
[----:B---3--:R-:W-:Y:S01]  /*c660*/  F2FP.SATFINITE.E4M3.F32.PACK_AB_MERGE_C R33, RZ, R216, RZ ;  /* 0x000000d8ff21723e */ /* 0x008fe200048070ff */
[----:B------:R-:W-:Y:S01]  /*c670*/  FMUL R212, R212, UR20 ;  /* 0x00000014d4d47c20 */ /* 0x000fe20008400000 */
[----:B------:R-:W-:Y:S01]  /*c680*/  F2FP.SATFINITE.E4M3.F32.PACK_AB_MERGE_C R215, RZ, R215, RZ ;  /* 0x000000d7ffd7723e */ /* 0x000fe200048070ff */
[----:B------:R-:W-:Y:S01]  /*c690*/  @!P5 STG.E.U8 desc[UR18][R24.64+0x11], R217 ;  /* 0x000011d91800d986 */ /* 0x000fe2000c101112 */
[----:B------:R-:W-:-:S03]  /*c6a0*/  ISETP.LT.OR P5, PT, R35, 0x1a, !P2 ;  /* 0x0000001a2300780c */ /* 0x000fc600057a1670 */
[----:B------:R3:W-:Y:S01]  /*c6b0*/  @!P4 STG.E.U8 desc[UR18][R26.64+0x10], R33 ;  /* 0x000010211a00c986 */ /* 0x0007e2000c101112 */
[----:B------:R-:W-:-:S03]  /*c6c0*/  ISETP.LT.OR P4, PT, R35, 0x19, !P2 ;  /* 0x000000192300780c */ /* 0x000fc60005781670 */
[----:B------:R-:W-:Y:S01]  /*c6d0*/  @!P6 STG.E.U8 desc[UR18][R26.64+0x11], R215 ;  /* 0x000011d71a00e986 */ /* 0x000fe2000c101112 */
[----:B------:R-:W-:Y:S02]  /*c6e0*/  ISETP.LT.OR P6, PT, R35, 0x19, !P1 ;  /* 0x000000192300780c */ /* 0x000fe40004fc1670 */
[----:B------:R-:W-:Y:S01]  /*c6f0*/  F2FP.SATFINITE.E4M3.F32.PACK_AB_MERGE_C R213, RZ, R213, RZ ;  /* 0x000000d5ffd5723e */ /* 0x000fe200048070ff */
[----:B------:R-:W-:Y:S01]  /*c700*/  FMUL R211, R211, UR20 ;  /* 0x00000014d3d37c20 */ /* 0x000fe20008400000 */
[----:B0-----:R-:W-:Y:S01]  /*c710*/  F2FP.SATFINITE.E4M3.F32.PACK_AB_MERGE_C R29, RZ, R214, RZ ;  /* 0x000000d6ff1d723e */ /* 0x001fe200048070ff */
[----:B------:R-:W-:Y:S01]  /*c720*/  FMUL R210, R210, UR20 ;  /* 0x00000014d2d27c20 */ /* 0x000fe20008400000 */
[----:B-1----:R-:W-:Y:S01]  /*c730*/  F2FP.SATFINITE.E4M3.F32.PACK_AB_MERGE_C R31, RZ, R212, RZ ;  /* 0x000000d4ff1f723e */ /* 0x002fe200048070ff */
[----:B------:R-:W-:Y:S01]  /*c740*/  @!P5 STG.E.U8 desc[UR18][R24.64+0x19], R213 ;  /* 0x000019d51800d986 */ /* 0x000fe2000c101112 */
[----:B------:R-:W-:-:S03]  /*c750*/  ISETP.LT.OR P5, PT, R35, 0x1a, !P1 ;  /* 0x0000001a2300780c */ /* 0x000fc60004fa1670 */
[----:B------:R0:W-:Y:S01]  /*c760*/  @!P4 STG.E.U8 desc[UR18][R24.64+0x18], R29 ;  /* 0x0000181d1800c986 */ /* 0x0001e2000c101112 */
[----:B------:R-:W-:-:S03]  /*c770*/  ISETP.LT.OR P4, PT, R35, 0x21, !P2 ;  /* 0x000000212300780c */ /* 0x000fc60005781670 */
[----:B------:R1:W-:Y:S01]  /*c780*/  @!P6 STG.E.U8 desc[UR18][R26.64+0x18], R31 ;  /* 0x0000181f1a00e986 */ /* 0x0003e2000c101112 */
[----:B------:R-:W-:Y:S01]  /*c790*/  ISETP.LT.OR P6, PT, R35, 0x22, !P2 ;  /* 0x000000222300780c */ /* 0x000fe200057c1670 */
[----:B------:R-:W-:Y:S01]  /*c7a0*/  FMUL R209, R209, UR20 ;  /* 0x00000014d1d17c20 */ /* 0x000fe20008400000 */
        /* <DEDUP_REMOVED lines=49> */
[----:B------:R-:W4:Y:S01]  /*cac0*/  LDL.LU R226, [R1+0x10] ;  /* 0x0000100001e27983 */ /* 0x000f220000300800 */
[----:B---3--:R-:W-:Y:S02]  /*cad0*/  F2FP.SATFINITE.E4M3.F32.PACK_AB_MERGE_C R33, RZ, R198, RZ ;  /* 0x000000c6ff21723e */ /* 0x008fe400048070ff */
[----:B------:R-:W-:Y:S01]  /*cae0*/  F2FP.SATFINITE.E4M3.F32.PACK_AB_MERGE_C R197, RZ, R197, RZ ;  /* 0x000000c5ffc5723e */ /* 0x000fe200048070ff */
[----:B------:R-:W-:Y:S01]  /*caf0*/  @!P5 STG.E.U8 desc[UR18][R26.64+0x31], R199 ;  /* 0x000031c71a00d986 */ /* 0x000fe2000c101112 */
[----:B------:R-:W-:-:S03]  /*cb00*/  ISETP.LT.OR P5, PT, R35, 0x3a, !P1 ;  /* 0x0000003a2300780c */ /* 0x000fc60004fa1670 */
[----:B------:R-:W3:Y:S01]  /*cb10*/  LDL.LU R224, [R1+0xc] ;  /* 0x00000c0001e07983 */ /* 0x000ee20000300800 */
[----:B------:R-:W-:-:S03]  /*cb20*/  FMUL R195, R195, UR20 ;  /* 0x00000014c3c37c20 */ /* 0x000fc60008400000 */
[----:B------:R1:W-:Y:S01]  /*cb30*/  @!P4 STG.E.U8 desc[UR18][R24.64+0x38], R33 ;  /* 0x000038211800c986 */ /* 0x0003e2000c101112 */
[----:B------:R-:W-:-:S03]  /*cb40*/  ISETP.LT.OR P4, PT, R35, 0x39, !P1 ;  /* 0x000000392300780c */ /* 0x000fc60004f81670 */
[----:B------:R-:W2:Y:S01]  /*cb50*/  LDL.LU R225, [R1+0x8] ;  /* 0x0000080001e17983 */ /* 0x000ea20000300800 */
[----:B------:R-:W-:-:S03]  /*cb60*/  FMUL R196, R196, UR20 ;  /* 0x00000014c4c47c20 */ /* 0x000fc60008400000 */
[----:B------:R-:W-:Y:S01]  /*cb70*/  @!P6 STG.E.U8 desc[UR18][R24.64+0x39], R197 ;  /* 0x000039c51800e986 */ /* 0x000fe2000c101112 */
[----:B------:R-:W-:-:S03]  /*cb80*/  ISETP.LT.OR P6, PT, R35, 0x41, !P2 ;  /* 0x000000412300780c */ /* 0x000fc600057c1670 */
[----:B------:R-:W4:Y:S01]  /*cb90*/  LDL.LU R222, [R1] ;  /* 0x0000000001de7983 */ /* 0x000f220000300800 */
[----:B------:R-:W-:-:S03]  /*cba0*/  FMUL R194, R194, UR20 ;  /* 0x00000014c2c27c20 */ /* 0x000fc60008400000 */
[----:B------:R-:W3:Y:S04]  /*cbb0*/  LDL.LU R223, [R1+0x18] ;  /* 0x0000180001df7983 */ /* 0x000ee80000300800 */
[----:B------:R-:W3:Y:S01]  /*cbc0*/  LDL.LU R221, [R1+0x4] ;  /* 0x0000040001dd7983 */ /* 0x000ee20000300800 */
[----:B------:R-:W-:Y:S01]  /*cbd0*/  F2FP.SATFINITE.E4M3.F32.PACK_AB_MERGE_C R195, RZ, R195, RZ ;  /* 0x000000c3ffc3723e */ /* 0x000fe200048070ff */
[----:B------:R-:W-:Y:S01]  /*cbe0*/  FMUL R193, R193, UR20 ;  /* 0x00000014c1c17c20 */ /* 0x000fe20008400000 */
[----:B0-----:R-:W-:Y:S01]  /*cbf0*/  F2FP.SATFINITE.E4M3.F32.PACK_AB_MERGE_C R29, RZ, R196, RZ ;  /* 0x000000c4ff1d723e */ /* 0x001fe200048070ff */
[----:B------:R-:W-:Y:S01]  /*cc00*/  FMUL R192, R192, UR20 ;  /* 0x00000014c0c07c20 */ /* 0x000fe20008400000 */
[----:B-1----:R-:W-:Y:S01]  /*cc10*/  F2FP.SATFINITE.E4M3.F32.PACK_AB_MERGE_C R31, RZ, R194, RZ ;  /* 0x000000c2ff1f723e */ /* 0x002fe200048070ff */
[----:B------:R-:W-:Y:S01]  /*cc20*/  @!P5 STG.E.U8 desc[UR18][R26.64+0x39], R195 ;  /* 0x000039c31a00d986 */ /* 0x000fe2000c101112 */
[----:B------:R-:W-:Y:S01]  /*cc30*/  ISETP.LT.OR P5, PT, R35, 0x42, !P2 ;  /* 0x000000422300780c */ /* 0x000fe200057a1670 */
[----:B------:R-:W-:Y:S01]  /*cc40*/  FMUL R191, R191, UR20 ;  /* 0x00000014bfbf7c20 */ /* 0x000fe20008400000 */
[----:B------:R-:W-:Y:S01]  /*cc50*/  F2FP.SATFINITE.E4M3.F32.PACK_AB_MERGE_C R193, RZ, R193, RZ ;  /* 0x000000c1ffc1723e */ /* 0x000fe200048070ff */
[----:B------:R0:W-:Y:S01]  /*cc60*/  @!P4 STG.E.U8 desc[UR18][R26.64+0x38], R29 ;  /* 0x0000381d1a00c986 */ /* 0x0001e2000c101112 */
[----:B------:R-:W-:Y:S01]  /*cc70*/  ISETP.LT.OR P4, PT, R35, 0x41, !P1 ;  /* 0x000000412300780c */ /* 0x000fe20004f81670 */
[----:B------:R-:W-:Y:S01]  /*cc80*/  FMUL R189, R189, UR20 ;  /* 0x00000014bdbd7c20 */ /* 0x000fe20008400000 */
[----:B------:R-:W-:Y:S01]  /*cc90*/  F2FP.SATFINITE.E4M3.F32.PACK_AB_MERGE_C R33, RZ, R192, RZ ;  /* 0x000000c0ff21723e */ /* 0x000fe200048070ff */
[----:B------:R1:W-:Y:S01]  /*cca0*/  @!P6 STG.E.U8 desc[UR18][R24.64+0x40], R31 ;  /* 0x0000401f1800e986 */ /* 0x0003e2000c101112 */
[C---:B------:R-:W-:Y:S01]  /*ccb0*/  ISETP.LT.OR P6, PT, R35.reuse, 0x42, !P1 ;  /* 0x000000422300780c */ /* 0x040fe20004fc1670 */
[----:B------:R-:W-:Y:S01]  /*ccc0*/  FMUL R190, R190, UR20 ;  /* 0x00000014bebe7c20 */ /* 0x000fe20008400000 */
[----:B------:R-:W-:Y:S01]  /*ccd0*/  F2FP.SATFINITE.E4M3.F32.PACK_AB_MERGE_C R191, RZ, R191, RZ ;  /* 0x000000bfffbf723e */ /* 0x000fe200048070ff */
[----:B------:R-:W-:Y:S01]  /*cce0*/  FMUL R188, R188, UR20 ;  /* 0x00000014bcbc7c20 */ /* 0x000fe20008400000 */
[----:B------:R-:W-:Y:S01]  /*ccf0*/  F2FP.SATFINITE.E4M3.F32.PACK_AB_MERGE_C R189, RZ, R189, RZ ;  /* 0x000000bdffbd723e */ /* 0x000fe200048070ff */
[----:B------:R-:W-:Y:S01]  /*cd00*/  @!P5 STG.E.U8 desc[UR18][R24.64+0x41], R193 ;  /* 0x000041c11800d986 */ /* 0x000fe2000c101112 */
[----:B------:R-:W-:Y:S01]  /*cd10*/  ISETP.LT.OR P5, PT, R35, 0x4a, !P2 ;  /* 0x0000004a2300780c */ /* 0x000fe200057a1670 */
[----:B------:R-:W-:Y:S01]  /*cd20*/  FMUL R187, R187, UR20 ;  /* 0x00000014bbbb7c20 */ /* 0x000fe20008400000 */
[----:B0-----:R-:W-:Y:S01]  /*cd30*/  F2FP.SATFINITE.E4M3.F32.PACK_AB_MERGE_C R29, RZ, R190, RZ ;  /* 0x000000beff1d723e */ /* 0x001fe200048070ff */
[----:B------:R0:W-:Y:S01]  /*cd40*/  @!P4 STG.E.U8 desc[UR18][R26.64+0x40], R33 ;  /* 0x000040211a00c986 */ /* 0x0001e2000c101112 */
[C---:B------:R-:W-:Y:S01]  /*cd50*/  ISETP.LT.OR P4, PT, R35.reuse, 0x49, !P2 ;  /* 0x000000492300780c */ /* 0x040fe20005781670 */
[----:B------:R-:W-:Y:S01]  /*cd60*/  FMUL R186, R186, UR20 ;  /* 0x00000014baba7c20 */ /* 0x000fe20008400000 */
[----:B-1----:R-:W-:Y:S01]  /*cd70*/  F2FP.SATFINITE.E4M3.F32.PACK_AB_MERGE_C R31, RZ, R188, RZ ;  /* 0x000000bcff1f723e */ /* 0x002fe200048070ff */
[----:B------:R-:W-:Y:S01]  /*cd80*/  @!P6 STG.E.U8 desc[UR18][R26.64+0x41], R191 ;  /* 0x000041bf1a00e986 */ /* 0x000fe2000c101112 */
[----:B------:R-:W-:Y:S01]  /*cd90*/  ISETP.LT.OR P6, PT, R35, 0x49, !P1 ;  /* 0x000000492300780c */ /* 0x000fe20004fc1670 */
[----:B------:R-:W-:Y:S01]  /*cda0*/  FMUL R185, R185, UR20 ;  /* 0x00000014b9b97c20 */ /* 0x000fe20008400000 */
[----:B------:R-:W-:Y:S01]  /*cdb0*/  F2FP.SATFINITE.E4M3.F32.PACK_AB_MERGE_C R187, RZ, R187, RZ ;  /* 0x000000bbffbb723e */ /* 0x000fe200048070ff */
[----:B------:R-:W-:Y:S01]  /*cdc0*/  FMUL R183, R183, UR20 ;  /* 0x00000014b7b77c20 */ /* 0x000fe20008400000 */
[----:B------:R-:W-:Y:S01]  /*cdd0*/  FMUL R184, R184, UR20 ;  /* 0x00000014b8b87c20 */ /* 0x000fe20008400000 */
[----:B------:R-:W-:Y:S01]  /*cde0*/  @!P5 STG.E.U8 desc[UR18][R24.64+0x49], R189 ;  /* 0x000049bd1800d986 */ /* 0x000fe2000c101112 */
[C---:B------:R-:W-:Y:S01]  /*cdf0*/  ISETP.LT.OR P5, PT, R35.reuse, 0x4a, !P1 ;  /* 0x0000004a2300780c */ /* 0x040fe20004fa1670 */
[----:B------:R-:W-:Y:S01]  /*ce00*/  FMUL R182, R182, UR20 ;  /* 0x00000014b6b67c20 */ /* 0x000fe20008400000 */
[----:B0-----:R-:W-:Y:S01]  /*ce10*/  F2FP.SATFINITE.E4M3.F32.PACK_AB_MERGE_C R33, RZ, R186, RZ ;  /* 0x000000baff21723e */ /* 0x001fe200048070ff */
[----:B------:R0:W-:Y:S01]  /*ce20*/  @!P4 STG.E.U8 desc[UR18][R24.64+0x48], R29 ;  /* 0x0000481d1800c986 */ /* 0x0001e2000c101112 */
[----:B------:R-:W-:Y:S01]  /*ce30*/  ISETP.LT.OR P4, PT, R35, 0x51, !P2 ;  /* 0x000000512300780c */ /* 0x000fe20005781670 */
[----:B------:R-:W-:Y:S01]  /*ce40*/  FMUL R181, R181, UR20 ;  /* 0x00000014b5b57c20 */ /* 0x000fe20008400000 */
[----:B------:R-:W-:Y:S01]  /*ce50*/  F2FP.SATFINITE.E4M3.F32.PACK_AB_MERGE_C R185, RZ, R185, RZ ;  /* 0x000000b9ffb9723e */ /* 0x000fe200048070ff */
[----:B------:R1:W-:Y:S01]  /*ce60*/  @!P6 STG.E.U8 desc[UR18][R26.64+0x48], R31 ;  /* 0x0000481f1a00e986 */ /* 0x0003e2000c101112 */
[----:B------:R-:W-:Y:S01]  /*ce70*/  ISETP.LT.OR P6, PT, R35, 0x52, !P2 ;  /* 0x000000522300780c */ /* 0x000fe200057c1670 */
        /* <DEDUP_REMOVED lines=17> */
[----:B------:R-:W-:Y:S01]  /*cf90*/  F2FP.SATFINITE.E4M3.F32.PACK_AB_MERGE_C R177, RZ, R177, RZ ;  /* 0x000000b1ffb1723e */ /* 0x000fe200048070ff */
        /* <DEDUP_REMOVED lines=13> */
[----:B------:R-:W-:Y:S01]  /*d070*/  FMUL R170, R170, UR20 ;  /* 0x00000014aaaa7c20 */ /* 0x000fe20008400000 */
        /* <DEDUP_REMOVED lines=19> */
[C---:B------:R-:W-:Y:S01]  /*d1b0*/  ISETP.LT.OR P4, PT, R35.reuse, 0x69, !P2 ;  /* 0x000000692300780c */ /* 0x040fe20005781670 */
        /* <DEDUP_REMOVED lines=69> */
[----:B------:R-:W-:Y:S01]  /*d610*/  ISETP.LT.OR P4, PT, R35, 0x81, !P1 ;  /* 0x000000812300780c */ /* 0x000fe20004f81670 */
[----:B------:R-:W-:Y:S01]  /*d620*/  FMUL R13, R13, UR20 ;  /* 0x000000140d0d7c20 */ /* 0x000fe20008400000 */
[----:B-1----:R-:W-:Y:S01]  /*d630*/  F2FP.SATFINITE.E4M3.F32.PACK_AB_MERGE_C R31, RZ, R158, RZ ;  /* 0x0000009eff1f723e */ /* 0x002fe200048070ff */
[----:B------:R-:W-:Y:S01]  /*d640*/  @!P6 STG.E.U8 desc[UR18][R24.64+0x81], R161 ;  /* 0x000081a11800e986 */ /* 0x000fe2000c101112 */
        /* <DEDUP_REMOVED lines=35> */
[----:B-----5:R-:W-:Y:S01]  /*d880*/  FMUL R0, R0, UR20 ;  /* 0x0000001400007c20 */ /* 0x020fe20008400000 */
[----:B0-----:R-:W-:Y:S01]  /*d890*/  F2FP.SATFINITE.E4M3.F32.PACK_AB_MERGE_C R33, RZ, R22, RZ ;  /* 0x00000016ff21723e */ /* 0x001fe200048070ff */
[----:B------:R0:W-:Y:S01]  /*d8a0*/  @!P4 STG.E.U8 desc[UR18][R24.64+0x90], R29 ;  /* 0x0000901d1800c986 */ /* 0x0001e2000c101112 */
[C---:B------:R-:W-:Y:S01]  /*d8b0*/  ISETP.LT.OR P4, PT, R35.reuse, 0x99, !P2 ;  /* 0x000000992300780c */ /* 0x040fe20005781670 */
[----:B------:R-:W-:Y:S01]  /*d8c0*/  FMUL R2, R2, UR20 ;  /* 0x0000001402027c20 */ /* 0x000fe20008400000 */
[----:B------:R-:W-:Y:S01]  /*d8d0*/  F2FP.SATFINITE.E4M3.F32.PACK_AB_MERGE_C R5, RZ, R5, RZ ;  /* 0x00000005ff05723e */ /* 0x000fe200048070ff */
[----:B------:R-:W-:Y:S01]  /*d8e0*/  @!P6 STG.E.U8 desc[UR18][R26.64+0x90], R31 ;  /* 0x0000901f1a00e986 */ /* 0x000fe2000c101112 */
[----:B------:R-:W-:-:S05]  /*d8f0*/  ISETP.LT.OR P6, PT, R35, 0x9a, !P2 ;  /* 0x0000009a2300780c */ /* 0x000fca00057c1670 */
[----:B------:R1:W-:Y:S01]  /*d900*/  @!P5 STG.E.U8 desc[UR18][R26.64+0x91], R23 ;  /* 0x000091171a00d986 */ /* 0x0003e2000c101112 */
[C---:B------:R-:W-:Y:S02]  /*d910*/  ISETP.LT.OR P5, PT, R35.reuse, 0x9a, !P1 ;  /* 0x0000009a2300780c */ /* 0x040fe40004fa1670 */
[----:B0-----:R-:W-:Y:S01]  /*d920*/  F2FP.SATFINITE.E4M3.F32.PACK_AB_MERGE_C R29, RZ, R20, RZ ;  /* 0x00000014ff1d723e */ /* 0x001fe200048070ff */
[----:B------:R-:W-:Y:S01]  /*d930*/  @!P4 STG.E.U8 desc[UR18][R24.64+0x98], R33 ;  /* 0x000098211800c986 */ /* 0x000fe2000c101112 */
[----:B------:R-:W-:-:S03]  /*d940*/  ISETP.LT.OR P4, PT, R35, 0x99, !P1 ;  /* 0x000000992300780c */ /* 0x000fc60004f81670 */
[----:B------:R0:W-:Y:S01]  /*d950*/  @!P6 STG.E.U8 desc[UR18][R24.64+0x99], R21 ;  /* 0x000099151800e986 */ /* 0x0001e2000c101112 */
[----:B------:R-:W-:Y:S02]  /*d960*/  ISETP.LT.OR P6, PT, R35, 0xa1, !P2 ;  /* 0x000000a12300780c */ /* 0x000fe400057c1670 */
[----:B-1----:R-:W-:-:S03]  /*d970*/  F2FP.SATFINITE.E4M3.F32.PACK_AB_MERGE_C R23, RZ, R18, RZ ;  /* 0x00000012ff17723e */ /* 0x002fc600048070ff */
[----:B------:R1:W-:Y:S01]  /*d980*/  @!P5 STG.E.U8 desc[UR18][R26.64+0x99], R19 ;  /* 0x000099131a00d986 */ /* 0x0003e2000c101112 */
[----:B------:R-:W-:-:S03]  /*d990*/  ISETP.LT.OR P5, PT, R35, 0xa2, !P2 ;  /* 0x000000a22300780c */ /* 0x000fc600057a1670 */
[----:B------:R-:W-:Y:S01]  /*d9a0*/  @!P4 STG.E.U8 desc[UR18][R26.64+0x98], R29 ;  /* 0x0000981d1a00c986 */ /* 0x000fe2000c101112 */
[C---:B------:R-:W-:Y:S02]  /*d9b0*/  ISETP.LT.OR P4, PT, R35.reuse, 0xa1, !P1 ;  /* 0x000000a12300780c */ /* 0x040fe40004f81670 */
[----:B0-----:R-:W-:Y:S01]  /*d9c0*/  F2FP.SATFINITE.E4M3.F32.PACK_AB_MERGE_C R21, RZ, R16, RZ ;  /* 0x00000010ff15723e */ /* 0x001fe200048070ff */
[----:B------:R-:W-:Y:S01]  /*d9d0*/  @!P6 STG.E.U8 desc[UR18][R24.64+0xa0], R23 ;  /* 0x0000a0171800e986 */ /* 0x000fe2000c101112 */
[----:B------:R-:W-:Y:S02]  /*d9e0*/  ISETP.LT.OR P6, PT, R35, 0xa2, !P1 ;  /* 0x000000a22300780c */ /* 0x000fe40004fc1670 */
[----:B-1----:R-:W-:-:S03]  /*d9f0*/  F2FP.SATFINITE.E4M3.F32.PACK_AB_MERGE_C R19, RZ, R14, RZ ;  /* 0x0000000eff13723e */ /* 0x002fc600048070ff */
[----:B------:R0:W-:Y:S01]  /*da00*/  @!P5 STG.E.U8 desc[UR18][R24.64+0xa1], R17 ;  /* 0x0000a1111800d986 */ /* 0x0001e2000c101112 */
[----:B------:R-:W-:-:S03]  /*da10*/  ISETP.LT.OR P5, PT, R35, 0xaa, !P2 ;  /* 0x000000aa2300780c */ /* 0x000fc600057a1670 */
[----:B------:R-:W-:Y:S01]  /*da20*/  @!P4 STG.E.U8 desc[UR18][R26.64+0xa0], R21 ;  /* 0x0000a0151a00c986 */ /* 0x000fe2000c101112 */
[----:B------:R-:W-:-:S03]  /*da30*/  ISETP.LT.OR P4, PT, R35, 0xa9, !P2 ;  /* 0x000000a92300780c */ /* 0x000fc60005781670 */
[----:B------:R1:W-:Y:S01]  /*da40*/  @!P6 STG.E.U8 desc[UR18][R26.64+0xa1], R15 ;  /* 0x0000a10f1a00e986 */ /* 0x0003e2000c101112 */
[----:B------:R-:W-:Y:S02]  /*da50*/  ISETP.LT.OR P6, PT, R35, 0xa9, !P1 ;  /* 0x000000a92300780c */ /* 0x000fe40004fc1670 */
[----:B0-----:R-:W-:-:S03]  /*da60*/  F2FP.SATFINITE.E4M3.F32.PACK_AB_MERGE_C R17, RZ, R12, RZ ;  /* 0x0000000cff11723e */ /* 0x001fc600048070ff */
[----:B------:R0:W-:Y:S01]  /*da70*/  @!P5 STG.E.U8 desc[UR18][R24.64+0xa9], R13 ;  /* 0x0000a90d1800d986 */ /* 0x0001e2000c101112 */
[----:B------:R-:W-:-:S03]  /*da80*/  ISETP.LT.OR P5, PT, R35, 0xaa, !P1 ;  /* 0x000000aa2300780c */ /* 0x000fc60004fa1670 */
[----:B------:R-:W-:Y:S01]  /*da90*/  @!P4 STG.E.U8 desc[UR18][R24.64+0xa8], R19 ;  /* 0x0000a8131800c986 */ /* 0x000fe2000c101112 */
[C---:B------:R-:W-:Y:S02]  /*daa0*/  ISETP.LT.OR P4, PT, R35.reuse, 0xb1, !P2 ;  /* 0x000000b12300780c */ /* 0x040fe40005781670 */
[----:B-1----:R-:W-:Y:S01]  /*dab0*/  F2FP.SATFINITE.E4M3.F32.PACK_AB_MERGE_C R15, RZ, R10, RZ ;  /* 0x0000000aff0f723e */ /* 0x002fe200048070ff */
[----:B------:R-:W-:Y:S01]  /*dac0*/  @!P6 STG.E.U8 desc[UR18][R26.64+0xa8], R17 ;  /* 0x0000a8111a00e986 */ /* 0x000fe2000c101112 */
[----:B------:R-:W-:Y:S02]  /*dad0*/  ISETP.LT.OR P6, PT, R35, 0xb2, !P2 ;  /* 0x000000b22300780c */ /* 0x000fe400057c1670 */
[----:B0-----:R-:W-:-:S03]  /*dae0*/  F2FP.SATFINITE.E4M3.F32.PACK_AB_MERGE_C R13, RZ, R8, RZ ;  /* 0x00000008ff0d723e */ /* 0x001fc600048070ff */
        /* <DEDUP_REMOVED lines=9> */
[----:B------:R4:W-:Y:S01]  /*db80*/  @!P4 STG.E.U8 desc[UR18][R26.64+0xb0], R13 ;  /* 0x0000b00d1a00c986 */ /* 0x0009e2000c101112 */
[C---:B------:R-:W-:Y:S02]  /*db90*/  ISETP.LT.OR P4, PT, R35.reuse, 0xb9, !P1 ;  /* 0x000000b92300780c */ /* 0x040fe40004f81670 */
[----:B-1----:R-:W-:Y:S01]  /*dba0*/  F2FP.SATFINITE.E4M3.F32.PACK_AB_MERGE_C R9, RZ, R4, RZ ;  /* 0x00000004ff09723e */ /* 0x002fe200048070ff */
[----:B------:R1:W-:Y:S01]  /*dbb0*/  @!P6 STG.E.U8 desc[UR18][R24.64+0xb8], R11 ;  /* 0x0000b80b1800e986 */ /* 0x0003e2000c101112 */
[----:B------:R-:W-:Y:S02]  /*dbc0*/  ISETP.LT.OR P6, PT, R35, 0xba, !P1 ;  /* 0x000000ba2300780c */ /* 0x000fe40004fc1670 */
[----:B0-----:R-:W-:Y:S01]  /*dbd0*/  F2FP.SATFINITE.E4M3.F32.PACK_AB_MERGE_C R7, RZ, R2, RZ ;  /* 0x00000002ff07723e */ /* 0x001fe200048070ff */
[----:B--2---:R-:W-:Y:S02]  /*dbe0*/  FMUL R2, R225, UR20 ;  /* 0x00000014e1027c20 */ /* 0x004fe40008400000 */
[----:B------:R0:W-:Y:S01]  /*dbf0*/  @!P5 STG.E.U8 desc[UR18][R24.64+0xb9], R5 ;  /* 0x0000b9051800d986 */ /* 0x0001e2000c101112 */
[----:B------:R-:W-:-:S02]  /*dc00*/  ISETP.LT.OR P5, PT, R35, 0xc2, !P2 ;  /* 0x000000c22300780c */ /* 0x000fc400057a1670 */
[----:B----4-:R-:W-:Y:S01]  /*dc10*/  F2FP.SATFINITE.E4M3.F32.PACK_AB_MERGE_C R13, RZ, R3, RZ ;  /* 0x00000003ff0d723e */ /* 0x010fe200048070ff */
[----:B------:R-:W-:Y:S01]  /*dc20*/  FMUL R3, R222, UR20 ;  /* 0x00000014de037c20 */ /* 0x000fe20008400000 */
[----:B------:R2:W-:Y:S01]  /*dc30*/  @!P4 STG.E.U8 desc[UR18][R26.64+0xb8], R9 ;  /* 0x0000b8091a00c986 */ /* 0x0005e2000c101112 */
[----:B-1----:R-:W-:Y:S01]  /*dc40*/  F2FP.SATFINITE.E4M3.F32.PACK_AB_MERGE_C R11, RZ, R0, RZ ;  /* 0x00000000ff0b723e */ /* 0x002fe200048070ff */
[----:B---3--:R-:W-:Y:S01]  /*dc50*/  FMUL R0, R221, UR20 ;  /* 0x00000014dd007c20 */ /* 0x008fe20008400000 */
[----:B------:R-:W-:Y:S01]  /*dc60*/  ISETP.LT.OR P4, PT, R35, 0xc1, !P2 ;  /* 0x000000c12300780c */ /* 0x000fe20005781670 */
[----:B------:R-:W3:Y:S04]  /*dc70*/  LDL.LU R222, [R1+0x1c] ;  /* 0x00001c0001de7983 */ /* 0x000ee80000300800 */
[----:B------:R-:W4:Y:S01]  /*dc80*/  LDL.LU R220, [R1+0x20] ;  /* 0x0000200001dc7983 */ /* 0x000f220000300800 */
[----:B0-----:R-:W-:-:S03]  /*dc90*/  F2FP.SATFINITE.E4M3.F32.PACK_AB_MERGE_C R5, RZ, R3, RZ ;  /* 0x00000003ff05723e */ /* 0x001fc600048070ff */
[----:B------:R-:W4:Y:S01]  /*dca0*/  LDL.LU R225, [R1+0x24] ;  /* 0x0000240001e17983 */ /* 0x000f220000300800 */
[----:B------:R-:W-:Y:S01]  /*dcb0*/  FMUL R3, R224, UR20 ;  /* 0x00000014e0037c20 */ /* 0x000fe20008400000 */
[----:B--2---:R-:W-:Y:S01]  /*dcc0*/  F2FP.SATFINITE.E4M3.F32.PACK_AB_MERGE_C R9, RZ, R0, RZ ;  /* 0x00000000ff09723e */ /* 0x004fe200048070ff */
[----:B------:R-:W-:Y:S01]  /*dcd0*/  FMUL R0, R226, UR20 ;  /* 0x00000014e2007c20 */ /* 0x000fe20008400000 */
[----:B------:R0:W-:Y:S01]  /*dce0*/  @!P6 STG.E.U8 desc[UR18][R26.64+0xb9], R13 ;  /* 0x0000b90d1a00e986 */ /* 0x0001e2000c101112 */
[----:B------:R-:W-:-:S03]  /*dcf0*/  ISETP.LT.OR P6, PT, R35, 0xc1, !P1 ;  /* 0x000000c12300780c */ /* 0x000fc60004fc1670 */
[----:B------:R-:W2:Y:S04]  /*dd00*/  LDL.LU R224, [R1+0x28] ;  /* 0x0000280001e07983 */ /* 0x000ea80000300800 */
[----:B------:R-:W2:Y:S01]  /*dd10*/  LDL.LU R226, [R1+0x2c] ;  /* 0x00002c0001e27983 */ /* 0x000ea20000300800 */
[----:B0-----:R-:W-:Y:S01]  /*dd20*/  F2FP.SATFINITE.E4M3.F32.PACK_AB_MERGE_C R13, RZ, R2, RZ ;  /* 0x00000002ff0d723e */ /* 0x001fe200048070ff */
[----:B------:R-:W-:Y:S02]  /*dd30*/  FMUL R2, R227, UR20 ;  /* 0x00000014e3027c20 */ /* 0x000fe40008400000 */
[----:B------:R-:W2:Y:S04]  /*dd40*/  LDL.LU R227, [R1+0x30] ;  /* 0x0000300001e37983 */ /* 0x000ea80000300800 */
[----:B------:R-:W-:Y:S01]  /*dd50*/  @!P5 STG.E.U8 desc[UR18][R24.64+0xc1], R11 ;  /* 0x0000c10b1800d986 */ /* 0x000fe2000c101112 */
[----:B------:R-:W-:-:S03]  /*dd60*/  ISETP.LT.OR P5, PT, R35, 0xc2, !P1 ;  /* 0x000000c22300780c */ /* 0x000fc60004fa1670 */
[----:B------:R0:W-:Y:S01]  /*dd70*/  @!P4 STG.E.U8 desc[UR18][R24.64+0xc0], R7 ;  /* 0x0000c0071800c986 */ /* 0x0001e2000c101112 */
[----:B------:R-:W-:-:S03]  /*dd80*/  ISETP.LT.OR P4, PT, R35, 0xc9, !P2 ;  /* 0x000000c92300780c */ /* 0x000fc60005781670 */
[----:B------:R1:W-:Y:S01]  /*dd90*/  @!P6 STG.E.U8 desc[UR18][R26.64+0xc0], R5 ;  /* 0x0000c0051a00e986 */ /* 0x0003e2000c101112 */
[----:B------:R-:W-:-:S03]  /*dda0*/  ISETP.LT.OR P6, PT, R35, 0xca, !P2 ;  /* 0x000000ca2300780c */ /* 0x000fc600057c1670 */
[----:B------:R-:W2:Y:S04]  /*ddb0*/  LDL.LU R221, [R1+0x34] ;  /* 0x0000340001dd7983 */ /* 0x000ea80000300800 */
[----:B------:R1:W-:Y:S01]  /*ddc0*/  @!P5 STG.E.U8 desc[UR18][R26.64+0xc1], R9 ;  /* 0x0000c1091a00d986 */ /* 0x0003e2000c101112 */
[----:B0-----:R-:W-:Y:S01]  /*ddd0*/  F2FP.SATFINITE.E4M3.F32.PACK_AB_MERGE_C R7, RZ, R3, RZ ;  /* 0x00000003ff07723e */ /* 0x001fe200048070ff */
[----:B------:R-:W-:Y:S02]  /*dde0*/  FMUL R3, R223, UR20 ;  /* 0x00000014df037c20 */ /* 0x000fe40008400000 */
[----:B------:R-:W-:Y:S01]  /*ddf0*/  @!P4 STG.E.U8 desc[UR18][R24.64+0xc8], R13 ;  /* 0x0000c80d1800c986 */ /* 0x000fe2000c101112 */
[----:B------:R-:W-:-:S03]  /*de00*/  ISETP.LT.OR P4, PT, R35, 0xc9, !P1 ;  /* 0x000000c92300780c */ /* 0x000fc60004f81670 */
[----:B------:R-:W2:Y:S01]  /*de10*/  LDL.LU R223, [R1+0x38] ;  /* 0x0000380001df7983 */ /* 0x000ea20000300800 */
[----:B-1----:R-:W-:Y:S02]  /*de20*/  F2FP.SATFINITE.E4M3.F32.PACK_AB_MERGE_C R5, RZ, R0, RZ ;  /* 0x00000000ff05723e */ /* 0x002fe400048070ff */
[----:B------:R-:W-:Y:S02]  /*de30*/  F2FP.SATFINITE.E4M3.F32.PACK_AB_MERGE_C R11, RZ, R2, RZ ;  /* 0x00000002ff0b723e */ /* 0x000fe400048070ff */
[----:B------:R-:W-:Y:S01]  /*de40*/  F2FP.SATFINITE.E4M3.F32.PACK_AB_MERGE_C R9, RZ, R3, RZ ;  /* 0x00000003ff09723e */ /* 0x000fe200048070ff */
[----:B------:R0:W-:Y:S04]  /*de50*/  @!P6 STG.E.U8 desc[UR18][R24.64+0xc9], R7 ;  /* 0x0000c9071800e986 */ /* 0x0001e8000c101112 */
[----:B------:R1:W-:Y:S01]  /*de60*/  @!P4 STG.E.U8 desc[UR18][R26.64+0xc8], R5 ;  /* 0x0000c8051a00c986 */ /* 0x0003e2000c101112 */
[----:B---3--:R-:W-:-:S03]  /*de70*/  FMUL R0, R222, UR20 ;  /* 0x00000014de007c20 */ /* 0x008fc60008400000 */
[----:B------:R-:W3:Y:S01]  /*de80*/  LDL.LU R222, [R1+0x3c] ;  /* 0x00003c0001de7983 */ /* 0x000ee20000300800 */
[----:B----4-:R-:W-:Y:S01]  /*de90*/  FMUL R2, R220, UR20 ;  /* 0x00000014dc027c20 */ /* 0x010fe20008400000 */
[----:B0-----:R-:W-:Y:S01]  /*dea0*/  F2FP.SATFINITE.E4M3.F32.PACK_AB_MERGE_C R7, RZ, R0, RZ ;  /* 0x00000000ff07723e */ /* 0x001fe200048070ff */
[----:B------:R-:W-:Y:S02]  /*deb0*/  FMUL R3, R225, UR20 ;  /* 0x00000014e1037c20 */ /* 0x000fe40008400000 */
[----:B------:R-:W4:Y:S01]  /*dec0*/  LDL.LU R225, [R1+0x40] ;  /* 0x0000400001e17983 */ /* 0x000f220000300800 */
[----:B------:R-:W-:Y:S02]  /*ded0*/  F2FP.SATFINITE.E4M3.F32.PACK_AB_MERGE_C R13, RZ, R2, RZ ;  /* 0x00000002ff0d723e */ /* 0x000fe400048070ff */
[----:B-1----:R-:W-:Y:S01]  /*dee0*/  F2FP.SATFINITE.E4M3.F32.PACK_AB_MERGE_C R5, RZ, R3, RZ ;  /* 0x00000003ff05723e */ /* 0x002fe200048070ff */
[----:B--2---:R-:W-:Y:S02]  /*def0*/  FMUL R0, R224, UR20 ;  /* 0x00000014e0007c20 */ /* 0x004fe40008400000 */
[----:B------:R-:W2:Y:S01]  /*df00*/  LDL.LU R224, [R1+0x44] ;  /* 0x0000440001e07983 */ /* 0x000ea20000300800 */
[----:B------:R-:W-:-:S03]  /*df10*/  FMUL R2, R226, UR20 ;  /* 0x00000014e2027c20 */ /* 0x000fc60008400000 */
[----:B------:R-:W2:Y:S01]  /*df20*/  LDL.LU R226, [R1+0x48] ;  /* 0x0000480001e27983 */ /* 0x000ea20000300800 */
[----:B------:R-:W-:-:S03]  /*df30*/  FMUL R3, R227, UR20 ;  /* 0x00000014e3037c20 */ /* 0x000fc60008400000 */
[----:B------:R-:W2:Y:S01]  /*df40*/  LDL.LU R227, [R1+0x4c] ;  /* 0x00004c0001e37983 */ /* 0x000ea20000300800 */
[C---:B------:R-:W-:Y:S02]  /*df50*/  ISETP.LT.OR P5, PT, R35.reuse, 0xca, !P1 ;  /* 0x000000ca2300780c */ /* 0x040fe40004fa1670 */
[C---:B------:R-:W-:Y:S01]  /*df60*/  ISETP.LT.OR P6, PT, R35.reuse, 0xd1, !P2 ;  /* 0x000000d12300780c */ /* 0x040fe200057c1670 */
[----:B------:R-:W2:Y:S01]  /*df70*/  LDL.LU R219, [R1+0x50] ;  /* 0x0000500001db7983 */ /* 0x000ea20000300800 */
[----:B------:R-:W-:-:S03]  /*df80*/  ISETP.LT.OR P4, PT, R35, 0xd1, !P1 ;  /* 0x000000d12300780c */ /* 0x000fc60004f81670 */
[----:B------:R-:W2:Y:S04]  /*df90*/  LDL.LU R218, [R1+0x54] ;  /* 0x0000540001da7983 */ /* 0x000ea80000300800 */
[----:B------:R-:W2:Y:S04]  /*dfa0*/  LDL.LU R220, [R1+0x58] ;  /* 0x0000580001dc7983 */ /* 0x000ea80000300800 */
[----:B------:R0:W-:Y:S01]  /*dfb0*/  @!P5 STG.E.U8 desc[UR18][R26.64+0xc9], R11 ;  /* 0x0000c90b1a00d986 */ /* 0x0001e2000c101112 */
[----:B------:R-:W-:-:S03]  /*dfc0*/  ISETP.LT.OR P5, PT, R35, 0xd2, !P2 ;  /* 0x000000d22300780c */ /* 0x000fc600057a1670 */
[----:B------:R1:W-:Y:S01]  /*dfd0*/  @!P6 STG.E.U8 desc[UR18][R24.64+0xd0], R9 ;  /* 0x0000d0091800e986 */ /* 0x0003e2000c101112 */
[----:B------:R-:W-:Y:S02]  /*dfe0*/  ISETP.LT.OR P6, PT, R35, 0xd2, !P1 ;  /* 0x000000d22300780c */ /* 0x000fe40004fc1670 */
[----:B0-----:R-:W-:-:S07]  /*dff0*/  F2FP.SATFINITE.E4M3.F32.PACK_AB_MERGE_C R11, RZ, R2, RZ ;  /* 0x00000002ff0b723e */ /* 0x001fce00048070ff */
[----:B------:R0:W-:Y:S01]  /*e000*/  @!P5 STG.E.U8 desc[UR18][R24.64+0xd1], R7 ;  /* 0x0000d1071800d986 */ /* 0x0001e2000c101112 */
[C---:B------:R-:W-:Y:S02]  /*e010*/  ISETP.LT.OR P5, PT, R35.reuse, 0xda, !P2 ;  /* 0x000000da2300780c */ /* 0x040fe400057a1670 */
[----:B-1----:R-:W-:Y:S01]  /*e020*/  F2FP.SATFINITE.E4M3.F32.PACK_AB_MERGE_C R9, RZ, R0, RZ ;  /* 0x00000000ff09723e */ /* 0x002fe200048070ff */
[----:B------:R-:W-:Y:S01]  /*e030*/  @!P4 STG.E.U8 desc[UR18][R26.64+0xd0], R13 ;  /* 0x0000d00d1a00c986 */ /* 0x000fe2000c101112 */
[----:B------:R-:W-:Y:S01]  /*e040*/  ISETP.LT.OR P4, PT, R35, 0xd9, !P2 ;  /* 0x000000d92300780c */ /* 0x000fe20005781670 */
[----:B------:R-:W-:Y:S01]  /*e050*/  FMUL R0, R221, UR20 ;  /* 0x00000014dd007c20 */ /* 0x000fe20008400000 */
[----:B------:R-:W-:Y:S01]  /*e060*/  FMUL R2, R223, UR20 ;  /* 0x00000014df027c20 */ /* 0x000fe20008400000 */
[----:B------:R1:W-:Y:S01]  /*e070*/  @!P6 STG.E.U8 desc[UR18][R26.64+0xd1], R5 ;  /* 0x0000d1051a00e986 */ /* 0x0003e2000c101112 */
[----:B------:R-:W-:-:S03]  /*e080*/  ISETP.LT.OR P6, PT, R35, 0xd9, !P1 ;  /* 0x000000d92300780c */ /* 0x000fc60004fc1670 */
[----:B------:R-:W2:Y:S04]  /*e090*/  LDL.LU R221, [R1+0x5c] ;  /* 0x00005c0001dd7983 */ /* 0x000ea80000300800 */
[----:B------:R-:W2:Y:S01]  /*e0a0*/  LDL.LU R223, [R1+0x60] ;  /* 0x0000600001df7983 */ /* 0x000ea20000300800 */
[----:B0-----:R-:W-:Y:S02]  /*e0b0*/  F2FP.SATFINITE.E4M3.F32.PACK_AB_MERGE_C R7, RZ, R3, RZ ;  /* 0x00000003ff07723e */ /* 0x001fe400048070ff */
[----:B-1----:R-:W-:Y:S01]  /*e0c0*/  F2FP.SATFINITE.E4M3.F32.PACK_AB_MERGE_C R5, RZ, R0, RZ ;  /* 0x00000000ff05723e */ /* 0x002fe200048070ff */
[----:B------:R0:W-:Y:S01]  /*e0d0*/  @!P4 STG.E.U8 desc[UR18][R24.64+0xd8], R9 ;  /* 0x0000d8091800c986 */ /* 0x0001e2000c101112 */
[----:B------:R-:W-:-:S03]  /*e0e0*/  F2FP.SATFINITE.E4M3.F32.PACK_AB_MERGE_C R13, RZ, R2, RZ ;  /* 0x00000002ff0d723e */ /* 0x000fc600048070ff */
[----:B------:R-:W-:Y:S04]  /*e0f0*/  @!P5 STG.E.U8 desc[UR18][R24.64+0xd9], R11 ;  /* 0x0000d90b1800d986 */ /* 0x000fe8000c101112 */
[----:B------:R1:W-:Y:S01]  /*e100*/  @!P6 STG.E.U8 desc[UR18][R26.64+0xd8], R7 ;  /* 0x0000d8071a00e986 */ /* 0x0003e2000c101112 */
[----:B---3--:R-:W-:-:S03]  /*e110*/  FMUL R3, R222, UR20 ;  /* 0x00000014de037c20 */ /* 0x008fc60008400000 */
[----:B------:R-:W3:Y:S01]  /*e120*/  LDL.LU R222, [R1+0x64] ;  /* 0x0000640001de7983 */ /* 0x000ee20000300800 */
[----:B----4-:R-:W-:Y:S01]  /*e130*/  FMUL R0, R225, UR20 ;  /* 0x00000014e1007c20 */ /* 0x010fe20008400000 */
[----:B0-----:R-:W-:Y:S02]  /*e140*/  F2FP.SATFINITE.E4M3.F32.PACK_AB_MERGE_C R9, RZ, R3, RZ ;  /* 0x00000003ff09723e */ /* 0x001fe400048070ff */
[----:B------:R-:W4:Y:S02]  /*e150*/  LDL.LU R225, [R1+0x68] ;  /* 0x0000680001e17983 */ /* 0x000f240000300800 */
        /* <DEDUP_REMOVED lines=8> */
[C---:B------:R-:W-:Y:S02]  /*e1e0*/  ISETP.LT.OR P4, PT, R35.reuse, 0xe1, !P2 ;  /* 0x000000e12300780c */ /* 0x040fe40005781670 */
[----:B------:R-:W-:-:S09]  /*e1f0*/  ISETP.LT.OR P6, PT, R35, 0xe2, !P2 ;  /* 0x000000e22300780c */ /* 0x000fd200057c1670 */
[----:B------:R0:W-:Y:S01]  /*e200*/  @!P5 STG.E.U8 desc[UR18][R26.64+0xd9], R5 ;  /* 0x0000d9051a00d986 */ /* 0x0001e2000c101112 */
[----:B------:R-:W-:-:S03]  /*e210*/  ISETP.LT.OR P5, PT, R35, 0xe2, !P1 ;  /* 0x000000e22300780c */ /* 0x000fc60004fa1670 */
[----:B------:R-:W-:Y:S01]  /*e220*/  @!P4 STG.E.U8 desc[UR18][R24.64+0xe0], R13 ;  /* 0x0000e00d1800c986 */ /* 0x000fe2000c101112 */
[----:B------:R-:W-:-:S03]  /*e230*/  ISETP.LT.OR P4, PT, R35, 0xe1, !P1 ;  /* 0x000000e12300780c */ /* 0x000fc60004f81670 */
[----:B------:R1:W-:Y:S01]  /*e240*/  @!P6 STG.E.U8 desc[UR18][R24.64+0xe1], R9 ;  /* 0x0000e1091800e986 */ /* 0x0003e2000c101112 */
[----:B------:R-:W-:Y:S02]  /*e250*/  ISETP.LT.OR P6, PT, R35, 0xe9, !P2 ;  /* 0x000000e92300780c */ /* 0x000fe400057c1670 */
[----:B------:R-:W-:Y:S02]  /*e260*/  F2FP.SATFINITE.E4M3.F32.PACK_AB_MERGE_C R11, RZ, R2, RZ ;  /* 0x00000002ff0b723e */ /* 0x000fe400048070ff */
[----:B0-----:R-:W-:-:S03]  /*e270*/  F2FP.SATFINITE.E4M3.F32.PACK_AB_MERGE_C R5, RZ, R3, RZ ;  /* 0x00000003ff05723e */ /* 0x001fc600048070ff */
[----:B------:R-:W-:Y:S01]  /*e280*/  @!P5 STG.E.U8 desc[UR18][R26.64+0xe1], R11 ;  /* 0x0000e10b1a00d986 */ /* 0x000fe2000c101112 */
[----:B------:R-:W-:-:S03]  /*e290*/  ISETP.LT.OR P5, PT, R35, 0xea, !P2 ;  /* 0x000000ea2300780c */ /* 0x000fc600057a1670 */
[----:B------:R0:W-:Y:S01]  /*e2a0*/  @!P4 STG.E.U8 desc[UR18][R26.64+0xe0], R7 ;  /* 0x0000e0071a00c986 */ /* 0x0001e2000c101112 */
[----:B------:R-:W-:-:S03]  /*e2b0*/  ISETP.LT.OR P4, PT, R35, 0xe9, !P1 ;  /* 0x000000e92300780c */ /* 0x000fc60004f81670 */
[----:B------:R0:W-:Y:S01]  /*e2c0*/  @!P6 STG.E.U8 desc[UR18][R24.64+0xe8], R5 ;  /* 0x0000e8051800e986 */ /* 0x0001e2000c101112 */
[----:B------:R-:W-:Y:S01]  /*e2d0*/  ISETP.LT.OR P6, PT, R35, 0xea, !P1 ;  /* 0x000000ea2300780c */ /* 0x000fe20004fc1670 */
[----:B------:R-:W-:Y:S01]  /*e2e0*/  FMUL R2, R219, UR20 ;  /* 0x00000014db027c20 */ /* 0x000fe20008400000 */
[----:B------:R-:W-:Y:S01]  /*e2f0*/  FMUL R3, R218, UR20 ;  /* 0x00000014da037c20 */ /* 0x000fe20008400000 */
[----:B-1----:R-:W-:-:S03]  /*e300*/  F2FP.SATFINITE.E4M3.F32.PACK_AB_MERGE_C R9, RZ, R0, RZ ;  /* 0x00000000ff09723e */ /* 0x002fc600048070ff */
[----:B------:R-:W-:Y:S02]  /*e310*/  F2FP.SATFINITE.E4M3.F32.PACK_AB_MERGE_C R13, RZ, R2, RZ ;  /* 0x00000002ff0d723e */ /* 0x000fe400048070ff */
[----:B0-----:R-:W-:Y:S01]  /*e320*/  F2FP.SATFINITE.E4M3.F32.PACK_AB_MERGE_C R7, RZ, R3, RZ ;  /* 0x00000003ff07723e */ /* 0x001fe200048070ff */
[----:B------:R0:W-:Y:S01]  /*e330*/  @!P5 STG.E.U8 desc[UR18][R24.64+0xe9], R9 ;  /* 0x0000e9091800d986 */ /* 0x0001e2000c101112 */
[----:B------:R-:W-:-:S03]  /*e340*/  ISETP.LT.OR P5, PT, R35, 0xf2, !P2 ;  /* 0x000000f22300780c */ /* 0x000fc600057a1670 */
[----:B------:R-:W-:Y:S01]  /*e350*/  @!P4 STG.E.U8 desc[UR18][R26.64+0xe8], R13 ;  /* 0x0000e80d1a00c986 */ /* 0x000fe2000c101112 */
[----:B------:R-:W-:-:S03]  /*e360*/  ISETP.LT.OR P4, PT, R35, 0xf1, !P2 ;  /* 0x000000f12300780c */ /* 0x000fc60005781670 */
[----:B------:R1:W-:Y:S01]  /*e370*/  @!P6 STG.E.U8 desc[UR18][R26.64+0xe9], R7 ;  /* 0x0000e9071a00e986 */ /* 0x0003e2000c101112 */
[----:B------:R-:W-:Y:S01]  /*e380*/  ISETP.LT.OR P6, PT, R35, 0xf1, !P1 ;  /* 0x000000f12300780c */ /* 0x000fe20004fc1670 */
[----:B------:R-:W-:Y:S01]  /*e390*/  FMUL R0, R220, UR20 ;  /* 0x00000014dc007c20 */ /* 0x000fe20008400000 */
[----:B------:R-:W-:Y:S01]  /*e3a0*/  FMUL R2, R221, UR20 ;  /* 0x00000014dd027c20 */ /* 0x000fe20008400000 */
[----:B------:R-:W-:-:S03]  /*e3b0*/  FMUL R3, R223, UR20 ;  /* 0x00000014df037c20 */ /* 0x000fc60008400000 */
[----:B------:R-:W-:Y:S02]  /*e3c0*/  F2FP.SATFINITE.E4M3.F32.PACK_AB_MERGE_C R5, RZ, R0, RZ ;  /* 0x00000000ff05723e */ /* 0x000fe400048070ff */
[----:B------:R-:W-:Y:S02]  /*e3d0*/  F2FP.SATFINITE.E4M3.F32.PACK_AB_MERGE_C R11, RZ, R2, RZ ;  /* 0x00000002ff0b723e */ /* 0x000fe400048070ff */
[----:B0-----:R-:W-:Y:S01]  /*e3e0*/  F2FP.SATFINITE.E4M3.F32.PACK_AB_MERGE_C R9, RZ, R3, RZ ;  /* 0x00000003ff09723e */ /* 0x001fe200048070ff */
[----:B------:R-:W-:Y:S01]  /*e3f0*/  @!P4 STG.E.U8 desc[UR18][R24.64+0xf0], R5 ;  /* 0x0000f0051800c986 */ /* 0x000fe2000c101112 */
[----:B------:R-:W-:-:S03]  /*e400*/  ISETP.LT.OR P4, PT, R35, 0xf2, !P1 ;  /* 0x000000f22300780c */ /* 0x000fc60004f81670 */
[----:B------:R0:W-:Y:S01]  /*e410*/  @!P5 STG.E.U8 desc[UR18][R24.64+0xf1], R11 ;  /* 0x0000f10b1800d986 */ /* 0x0001e2000c101112 */
[C---:B------:R-:W-:Y:S02]  /*e420*/  ISETP.LT.OR P5, PT, R35.reuse, 0xf9, !P2 ;  /* 0x000000f92300780c */ /* 0x040fe400057a1670 */
[C---:B------:R-:W-:Y:S01]  /*e430*/  ISETP.LT.OR P2, PT, R35.reuse, 0xfa, !P2 ;  /* 0x000000fa2300780c */ /* 0x040fe20005741670 */
[----:B------:R0:W-:Y:S01]  /*e440*/  @!P6 STG.E.U8 desc[UR18][R26.64+0xf0], R9 ;  /* 0x0000f0091a00e986 */ /* 0x0001e2000c101112 */
[C---:B------:R-:W-:Y:S02]  /*e450*/  ISETP.LT.OR P6, PT, R35.reuse, 0xf9, !P1 ;  /* 0x000000f92300780c */ /* 0x040fe40004fc1670 */
[----:B------:R-:W-:Y:S01]  /*e460*/  ISETP.LT.OR P1, PT, R35, 0xfa, !P1 ;  /* 0x000000fa2300780c */ /* 0x000fe20004f21670 */
[----:B---3--:R-:W-:Y:S01]  /*e470*/  FMUL R0, R222, UR20 ;  /* 0x00000014de007c20 */ /* 0x008fe20008400000 */
[----:B----4-:R-:W-:-:S04]  /*e480*/  FMUL R2, R225, UR20 ;  /* 0x00000014e1027c20 */ /* 0x010fc80008400000 */
[----:B-1----:R-:W-:Y:S01]  /*e490*/  F2FP.SATFINITE.E4M3.F32.PACK_AB_MERGE_C R7, RZ, R0, RZ ;  /* 0x00000000ff07723e */ /* 0x002fe200048070ff */
[----:B--2---:R-:W-:Y:S01]  /*e4a0*/  FMUL R3, R224, UR20 ;  /* 0x00000014e0037c20 */ /* 0x004fe20008400000 */
[----:B------:R-:W-:Y:S01]  /*e4b0*/  FMUL R4, R226, UR20 ;  /* 0x00000014e2047c20 */ /* 0x000fe20008400000 */
[----:B0-----:R-:W-:-:S03]  /*e4c0*/  F2FP.SATFINITE.E4M3.F32.PACK_AB_MERGE_C R11, RZ, R2, RZ ;  /* 0x00000002ff0b723e */ /* 0x001fc600048070ff */
[----:B------:R-:W-:Y:S01]  /*e4d0*/  F2FP.SATFINITE.E4M3.F32.PACK_AB_MERGE_C R3, RZ, R3, RZ ;  /* 0x00000003ff03723e */ /* 0x000fe200048070ff */
[----:B------:R-:W-:Y:S01]  /*e4e0*/  FMUL R5, R227, UR20 ;  /* 0x00000014e3057c20 */ /* 0x000fe20008400000 */
[----:B------:R-:W-:Y:S01]  /*e4f0*/  F2FP.SATFINITE.E4M3.F32.PACK_AB_MERGE_C R9, RZ, R4, RZ ;  /* 0x00000004ff09723e */ /* 0x000fe200048070ff */
[----:B------:R0:W-:Y:S03]  /*e500*/  @!P4 STG.E.U8 desc[UR18][R26.64+0xf1], R7 ;  /* 0x0000f1071a00c986 */ /* 0x0001e6000c101112 */
[----:B------:R-:W-:Y:S01]  /*e510*/  F2FP.SATFINITE.E4M3.F32.PACK_AB_MERGE_C R5, RZ, R5, RZ ;  /* 0x00000005ff05723e */ /* 0x000fe200048070ff */
[----:B------:R0:W-:Y:S04]  /*e520*/  @!P5 STG.E.U8 desc[UR18][R24.64+0xf8], R11 ;  /* 0x0000f80b1800d986 */ /* 0x0001e8000c101112 */
[----:B------:R0:W-:Y:S04]  /*e530*/  @!P2 STG.E.U8 desc[UR18][R24.64+0xf9], R3 ;  /* 0x0000f9031800a986 */ /* 0x0001e8000c101112 */
[----:B------:R0:W-:Y:S04]  /*e540*/  @!P6 STG.E.U8 desc[UR18][R26.64+0xf8], R9 ;  /* 0x0000f8091a00e986 */ /* 0x0001e8000c101112 */
[----:B------:R0:W-:Y:S02]  /*e550*/  @!P1 STG.E.U8 desc[UR18][R26.64+0xf9], R5 ;  /* 0x0000f9051a009986 */ /* 0x0001e4000c101112 */
.L_x_296:
[----:B------:R-:W-:Y:S05]  /*e560*/  BSYNC B0 ;  /* 0x0000000000007941 */ /* 0x000fea0003800000 */
.L_x_38:
[----:B0-----:R-:W2:Y:S04]  /*e570*/  LDL.LU R3, [R1+0x7c] ;  /* 0x00007c0001037983 */ /* 0x001ea80000300800 */
[----:B-----5:R-:W2:Y:S01]  /*e580*/  LDL.LU R2, [R1+0x80] ;  /* 0x0000800001027983 */ /* 0x020ea20000300800 */
[----:B------:R-:W-:Y:S01]  /*e590*/  ULDC UR6, c[0x0][0xc] ;  /* 0x0000030000067ab9 */ /* 0x000fe20000000800 */
[----:B------:R-:W-:Y:S01]  /*e5a0*/  ULDC UR7, c[0x0][0x10] ;  /* 0x0000040000077ab9 */ /* 0x000fe20000000800 */
[----:B------:R-:W2:Y:S01]  /*e5b0*/  LDC R5, c[0x0][0x14] ;  /* 0x00000500ff057b82 */ /* 0x000ea20000000800 */
[----:B------:R-:W-:Y:S01]  /*e5c0*/  UIMAD.WIDE.U32 UR6, UR6, UR7, URZ ;  /* 0x00000007060672a5 */ /* 0x000fe2000f8e003f */
[----:B------:R-:W-:Y:S01]  /*e5d0*/  PRMT R0, RZ, 0x7610, R0 ;  /* 0x00007610ff007816 */ /* 0x000fe20000000000 */
[----:B------:R-:W-:-:S04]  /*e5e0*/  UMOV UR23, 0xffffffff ;  /* 0xffffffff00177882 */ /* 0x000fc80000000000 */
[----:B--2---:R-:W-:-:S04]  /*e5f0*/  IMAD.WIDE.U32 R2, R5, UR6, R2 ;  /* 0x0000000605027c25 */ /* 0x004fc8000f8e0002 */
[----:B------:R-:W-:Y:S01]  /*e600*/  IMAD R5, R5, UR7, RZ ;  /* 0x0000000705057c24 */ /* 0x000fe2000f8e02ff */
[----:B------:R-:W-:Y:S01]  /*e610*/  ULDC.64 UR6, c[0x0][0x650] ;  /* 0x0001940000067ab9 */ /* 0x000fe20000000a00 */
[----:B------:R-:W-:Y:S01]  /*e620*/  IMAD.MOV.U32 R19, RZ, RZ, R2 ;  /* 0x000000ffff137224 */ /* 0x000fe200078e0002 */
[----:B------:R-:W-:Y:S01]  /*e630*/  ISETP.GE.U32.AND P1, PT, R2, UR6, PT ;  /* 0x0000000602007c0c */ /* 0x000fe2000bf26070 */
[----:B------:R-:W-:Y:S02]  /*e640*/  IMAD.IADD R22, R3, 0x1, R5 ;  /* 0x0000000103167824 */ /* 0x000fe400078e0205 */
[----:B------:R-:W-:-:S03]  /*e650*/  IMAD.MOV.U32 R2, RZ, RZ, -0x1 ;  /* 0xffffffffff027424 */ /* 0x000fc600078e00ff */
[----:B------:R0:W-:Y:S01]  /*e660*/  STL [R1+0x7c], R22 ;  /* 0x00007c1601007387 */ /* 0x0001e20000100800 */
[----:B------:R-:W-:-:S03]  /*e670*/  ISETP.GE.U32.AND.EX P1, PT, R22, UR7, PT, P1 ;  /* 0x0000000716007c0c */ /* 0x000fc6000bf26110 */
[----:B------:R0:W-:Y:S04]  /*e680*/  STL [R1+0x80], R19 ;  /* 0x0000801301007387 */ /* 0x0001e80000100800 */
[----:B------:R0:W-:Y:S06]  /*e690*/  STL [R1+0x84], R2 ;  /* 0x0000840201007387 */ /* 0x0001ec0000100800 */
[----:B------:R-:W-:Y:S05]  /*e6a0*/  @P1 BRA `(.L_x_297) ;  /* 0x00000004006c1947 */ /* 0x000fea0003800000 */
[----:B------:R-:W2:Y:S01]  /*e6b0*/  S2R R14, SR_CTAID.X ;  /* 0x00000000000e7919 */ /* 0x000ea20000002500 */
[----:B------:R-:W5:Y:S01]  /*e6c0*/  LDC.64 R8, c[0x0][0x628] ;  /* 0x00018a00ff087b82 */ /* 0x000f620000000a00 */
[----:B------:R-:W-:Y:S01]  /*e6d0*/  ULDC UR6, c[0x0][0x150] ;  /* 0x0000540000067ab9 */ /* 0x000fe20000000800 */
[----:B------:R-:W-:Y:S01]  /*e6e0*/  IMAD.MOV.U32 R6, RZ, RZ, R19 ;  /* 0x000000ffff067224 */ /* 0x000fe200078e0013 */
[----:B------:R-:W0:Y:S01]  /*e6f0*/  S2R R16, SR_CTAID.Y ;  /* 0x0000000000107919 */ /* 0x000e220000002600 */
[----:B------:R-:W-:-:S04]  /*e700*/  IMAD.MOV.U32 R7, RZ, RZ, R22 ;  /* 0x000000ffff077224 */ /* 0x000fc800078e0016 */
[----:B------:R-:W0:Y:S08]  /*e710*/  LDC R17, c[0x0][0x144] ;  /* 0x00005100ff117b82 */ /* 0x000e300000000800 */
[----:B------:R-:W0:Y:S08]  /*e720*/  LDC R10, c[0x0][0x630] ;  /* 0x00018c00ff0a7b82 */ /* 0x000e300000000800 */
[----:B------:R-:W0:Y:S01]  /*e730*/  LDC.64 R12, c[0x0][0x620] ;  /* 0x00018800ff0c7b82 */ /* 0x000e220000000a00 */
[----:B-----5:R-:W-:-:S04]  /*e740*/  ISETP.NE.U32.AND P1, PT, R8, RZ, PT ;  /* 0x000000ff0800720c */ /* 0x020fc80003f25070 */
[----:B------:R-:W-:Y:S02]  /*e750*/  ISETP.NE.AND.EX P1, PT, R9, RZ, PT, P1 ;  /* 0x000000ff0900720c */ /* 0x000fe40003f25310 */
[----:B--2---:R-:W-:-:S05]  /*e760*/  I2FP.F32.U32 R0, R14 ;  /* 0x0000000e00007245 */ /* 0x004fca0000201000 */
[----:B------:R-:W-:-:S04]  /*e770*/  FMUL R0, R0, UR6 ;  /* 0x0000000600007c20 */ /* 0x000fc80008400000 */
[----:B------:R2:W0:Y:S02]  /*e780*/  F2I.U32.TRUNC.NTZ R15, R0 ;  /* 0x00000000000f7305 */ /* 0x000424000020f000 */
[----:B------:R-:W-:Y:S05]  /*e790*/  @!P1 BRA `(.L_x_298) ;  /* 0x0000000000289947 */ /* 0x000fea0003800000 */
[----:B--2---:R-:W2:Y:S02]  /*e7a0*/  LDC R0, c[0x0][0x634] ;  /* 0x00018d00ff007b82 */ /* 0x004ea40000000800 */
[----:B--2---:R-:W-:-:S05]  /*e7b0*/  IADD3 R7, P1, R19, R0, RZ ;  /* 0x0000000013077210 */ /* 0x004fca0007f3e0ff */
[----:B------:R-:W-:-:S04]  /*e7c0*/  IMAD.X R11, RZ, RZ, R22, P1 ;  /* 0x000000ffff0b7224 */ /* 0x000fc800008e0616 */
[----:B0-----:R-:W-:-:S04]  /*e7d0*/  IMAD.WIDE.U32 R2, R11, R8, RZ ;  /* 0x000000080b027225 */ /* 0x001fc800078e00ff */
[----:B------:R-:W-:-:S04]  /*e7e0*/  IMAD.WIDE.U32 R4, P1, R7, R9, R2 ;  /* 0x0000000907047225 */ /* 0x000fc80007820002 */
[----:B------:R-:W-:-:S04]  /*e7f0*/  IMAD.WIDE.U32 R2, R7, R8, RZ ;  /* 0x0000000807027225 */ /* 0x000fc800078e00ff */
[----:B------:R-:W-:Y:S01]  /*e800*/  IMAD.X R7, RZ, RZ, RZ, P1 ;  /* 0x000000ffff077224 */ /* 0x000fe200008e06ff */
[----:B------:R-:W-:Y:S01]  /*e810*/  IADD3 RZ, P1, R3, R4, RZ ;  /* 0x0000000403ff7210 */ /* 0x000fe20007f3e0ff */
[----:B------:R-:W-:-:S04]  /*e820*/  IMAD.MOV.U32 R6, RZ, RZ, R5 ;  /* 0x000000ffff067224 */ /* 0x000fc800078e0005 */
[----:B------:R-:W-:-:S08]  /*e830*/  IMAD.WIDE.U32.X R6, R11, R9, R6, P1 ;  /* 0x000000090b067225 */ /* 0x000fd000008e0406 */
.L_x_298:
[-CC-:B01----:R-:W-:Y:S01]  /*e840*/  SHF.R.U64 R24, R6, R10.reuse, R7.reuse ;  /* 0x0000000a06187219 */ /* 0x183fe20000001207 */
[----:B------:R-:W0:Y:S01]  /*e850*/  LDC.64 R20, c[0x0][0x640] ;  /* 0x00019000ff147b82 */ /* 0x000e220000000a00 */
[----:B--2---:R-:W-:Y:S01]  /*e860*/  SHF.R.U32.HI R0, RZ, R10, R7 ;  /* 0x0000000aff007219 */ /* 0x004fe20000011607 */
[----:B------:R-:W-:Y:S01]  /*e870*/  IMAD.MOV.U32 R2, RZ, RZ, R19 ;  /* 0x000000ffff027224 */ /* 0x000fe200078e0013 */
[----:B------:R-:W-:Y:S01]  /*e880*/  IADD3 R5, P1, RZ, -R24, RZ ;  /* 0x80000018ff057210 */ /* 0x000fe20007f3e0ff */
[----:B------:R-:W-:Y:S01]  /*e890*/  IMAD.MOV R15, RZ, RZ, -R15 ;  /* 0x000000ffff0f7224 */ /* 0x000fe200078e0a0f */
[----:B------:R-:W-:Y:S01]  /*e8a0*/  ULDC UR6, c[0x0][0x154] ;  /* 0x0000550000067ab9 */ /* 0x000fe20000000800 */
[----:B------:R-:W-:Y:S02]  /*e8b0*/  IMAD.MOV.U32 R7, RZ, RZ, 0x1 ;  /* 0x00000001ff077424 */ /* 0x000fe400078e00ff */
[----:B------:R-:W1:Y:S01]  /*e8c0*/  LDC R4, c[0x0][0x618] ;  /* 0x00018600ff047b82 */ /* 0x000e620000000800 */
[----:B------:R-:W-:-:S02]  /*e8d0*/  IMAD.X R3, RZ, RZ, ~R0, P1 ;  /* 0x000000ffff037224 */ /* 0x000fc400008e0e00 */
[----:B------:R-:W-:Y:S02]  /*e8e0*/  IMAD R15, R17, R15, R14 ;  /* 0x0000000f110f7224 */ /* 0x000fe400078e020e */
[-C--:B------:R-:W-:Y:S02]  /*e8f0*/  IMAD R0, R3, R12.reuse, RZ ;  /* 0x0000000c03007224 */ /* 0x080fe400078e02ff */
[----:B------:R-:W-:Y:S01]  /*e900*/  IMAD.MOV.U32 R3, RZ, RZ, R22 ;  /* 0x000000ffff037224 */ /* 0x000fe200078e0016 */
[----:B------:R-:W2:Y:S01]  /*e910*/  LDC R6, c[0x0][0x608] ;  /* 0x00018200ff067b82 */ /* 0x000ea20000000800 */
[----:B------:R-:W-:-:S04]  /*e920*/  IMAD.WIDE.U32 R2, R5, R12, R2 ;  /* 0x0000000c05027225 */ /* 0x000fc800078e0002 */
[----:B------:R-:W-:-:S03]  /*e930*/  IMAD R5, R5, R13, R0 ;  /* 0x0000000d05057224 */ /* 0x000fc600078e0200 */
[----:B------:R-:W5:Y:S01]  /*e940*/  LDC R18, c[0x0][0x658] ;  /* 0x00019600ff127b82 */ /* 0x000f620000000800 */
[----:B------:R-:W-:Y:S01]  /*e950*/  I2FP.F32.U32 R0, R16 ;  /* 0x0000001000007245 */ /* 0x000fe20000201000 */
[----:B------:R-:W-:Y:S01]  /*e960*/  IMAD.IADD R3, R3, 0x1, R5 ;  /* 0x0000000103037824 */ /* 0x000fe200078e0205 */
[----:B0-----:R-:W-:Y:S01]  /*e970*/  ISETP.NE.U32.AND P1, PT, R20, RZ, PT ;  /* 0x000000ff1400720c */ /* 0x001fe20003f25070 */
[----:B------:R-:W-:Y:S02]  /*e980*/  IMAD.MOV.U32 R5, RZ, RZ, -0x1 ;  /* 0xffffffffff057424 */ /* 0x000fe400078e00ff */
[----:B------:R-:W-:Y:S02]  /*e990*/  FMUL R0, R0, UR6 ;  /* 0x0000000600007c20 */ /* 0x000fe40008400000 */
[----:B------:R-:W0:Y:S01]  /*e9a0*/  LDC R13, c[0x0][0x148] ;  /* 0x00005200ff0d7b82 */ /* 0x000e220000000800 */
[----:B-1----:R-:W-:Y:S01]  /*e9b0*/  SHF.R.U64 R10, R2, R4, R3 ;  /* 0x00000004020a7219 */ /* 0x002fe20000001203 */
[----:B------:R1:W0:Y:S01]  /*e9c0*/  F2I.U32.TRUNC.NTZ R12, R0 ;  /* 0x00000000000c7305 */ /* 0x000222000020f000 */
[----:B------:R-:W-:-:S02]  /*e9d0*/  ISETP.NE.AND.EX P1, PT, R21, RZ, PT, P1 ;  /* 0x000000ff1500720c */ /* 0x000fc40003f25310 */
[----:B------:R-:W-:-:S03]  /*e9e0*/  SHF.R.U32.HI R3, RZ, R4, R3 ;  /* 0x00000004ff037219 */ /* 0x000fc60000011603 */
[----:B------:R-:W0:Y:S01]  /*e9f0*/  LDC R14, c[0x0][0x600] ;  /* 0x00018000ff0e7b82 */ /* 0x000e220000000800 */
[-CC-:B--2---:R-:W-:Y:S02]  /*ea00*/  SHF.R.U64 R8, R10, R6.reuse, R3.reuse ;  /* 0x000000060a087219 */ /* 0x184fe40000001203 */
[----:B------:R-:W-:-:S05]  /*ea10*/  SHF.R.U32.HI R3, RZ, R6, R3 ;  /* 0x00000006ff037219 */ /* 0x000fca0000011603 */
[----:B------:R-:W2:Y:S01]  /*ea20*/  LDC R19, c[0x0][0x648] ;  /* 0x00019200ff137b82 */ /* 0x000ea20000000800 */
[-CC-:B-----5:R-:W-:Y:S02]  /*ea30*/  SHF.R.U64 R11, R8, R18.reuse, R3.reuse ;  /* 0x00000012080b7219 */ /* 0x1a0fe40000001203 */
[-C--:B------:R-:W-:Y:S02]  /*ea40*/  SHF.L.U32 R5, R5, R18.reuse, RZ ;  /* 0x0000001205057219 */ /* 0x080fe400000006ff */
[-C--:B------:R-:W-:Y:S01]  /*ea50*/  SHF.R.U32.HI R3, RZ, R18.reuse, R3 ;  /* 0x00000012ff037219 */ /* 0x080fe20000011603 */
[----:B------:R-:W-:Y:S01]  /*ea60*/  IMAD.MOV.U32 R2, RZ, RZ, R11 ;  /* 0x000000ffff027224 */ /* 0x000fe200078e000b */
[----:B------:R-:W-:Y:S01]  /*ea70*/  SHF.L.U32 R34, R7, R18, RZ ;  /* 0x0000001207227219 */ /* 0x000fe200000006ff */
[----:B------:R-:W0:Y:S01]  /*ea80*/  LDC R22, c[0x0][0x638] ;  /* 0x00018e00ff167b82 */ /* 0x000e220000000800 */
[----:B------:R-:W-:-:S07]  /*ea90*/  LOP3.LUT R17, RZ, R5, RZ, 0x33, !PT ;  /* 0x00000005ff117212 */ /* 0x000fce00078e33ff */
[----:B------:R-:W0:Y:S01]  /*eaa0*/  LDC R23, c[0x0][0x610] ;  /* 0x00018400ff177b82 */ /* 0x000e220000000800 */
[----:B-1----:R-:W-:Y:S05]  /*eab0*/  @!P1 BRA `(.L_x_299) ;  /* 0x0000000000289947 */ /* 0x002fea0003800000 */
[----:B------:R-:W1:Y:S02]  /*eac0*/  LDC R0, c[0x0][0x64c] ;  /* 0x00019300ff007b82 */ /* 0x000e640000000800 */
[----:B-1----:R-:W-:-:S05]  /*ead0*/  IADD3 R7, P1, R11, R0, RZ ;  /* 0x000000000b077210 */ /* 0x002fca0007f3e0ff */
        /* <DEDUP_REMOVED lines=8> */
.L_x_299:
[----:B--2---:R-:W-:Y:S01]  /*eb60*/  SHF.R.U64 R0, R2, R19, R3 ;  /* 0x0000001302007219 */ /* 0x004fe20000001203 */
[----:B0-----:R-:W-:Y:S01]  /*eb70*/  VIADD R3, R14, 0xffffffff ;  /* 0xffffffff0e037836 */ /* 0x001fe20000000000 */
[----:B------:R-:W-:Y:S01]  /*eb80*/  LOP3.LUT R5, R8, R17, RZ, 0xc0, !PT ;  /* 0x0000001108057212 */ /* 0x000fe200078ec0ff */
[----:B------:R-:W-:Y:S01]  /*eb90*/  IMAD.MOV R12, RZ, RZ, -R12 ;  /* 0x000000ffff0c7224 */ /* 0x000fe200078e0a0c */
[----:B------:R-:W-:Y:S01]  /*eba0*/  R2UR UR23, R24 ;  /* 0x00000000181772ca */ /* 0x000fe200000e0000 */
[----:B------:R-:W-:Y:S01]  /*ebb0*/  IMAD.MOV R2, RZ, RZ, -R0 ;  /* 0x000000ffff027224 */ /* 0x000fe200078e0a00 */
[----:B------:R-:W-:Y:S01]  /*ebc0*/  LOP3.LUT R3, R10, R3, RZ, 0xc0, !PT ;  /* 0x000000030a037212 */ /* 0x000fe200078ec0ff */
[----:B------:R-:W-:Y:S02]  /*ebd0*/  IMAD R34, R34, R0, R5 ;  /* 0x0000000022227224 */ /* 0x000fe400078e0205 */
[----:B------:R-:W-:Y:S02]  /*ebe0*/  @P3 IMAD R15, R13, R12, R16 ;  /* 0x0000000c0d0f3224 */ /* 0x000fe400078e0210 */
[----:B------:R-:W-:-:S02]  /*ebf0*/  IMAD R0, R2, R22, R11 ;  /* 0x0000001602007224 */ /* 0x000fc400078e020b */
[----:B------:R-:W-:Y:S02]  /*ec00*/  IMAD R34, R34, R23, R15 ;  /* 0x0000001722227224 */ /* 0x000fe400078e020f */
[----:B------:R-:W-:Y:S02]  /*ec10*/  IMAD R3, R0, R14, R3 ;  /* 0x0000000e00037224 */ /* 0x000fe400078e0203 */
[----:B------:R-:W-:-:S03]  /*ec20*/  IMAD.MOV.U32 R0, RZ, RZ, 0x1 ;  /* 0x00000001ff007424 */ /* 0x000fc600078e00ff */
[----:B------:R-:W-:Y:S02]  /*ec30*/  SEL R2, R3, R34, !P3 ;  /* 0x0000002203027207 */ /* 0x000fe40005800000 */
[----:B------:R-:W-:-:S03]  /*ec40*/  SEL R34, R34, R3, !P3 ;  /* 0x0000000322227207 */ /* 0x000fc60005800000 */
[----:B------:R2:W-:Y:S04]  /*ec50*/  STL [R1+0x84], R2 ;  /* 0x0000840201007387 */ /* 0x0005e80000100800 */
.L_x_297:
[----:B------:R0:W-:Y:S01]  /*ec60*/  STL [R1+0x88], R34 ;  /* 0x0000882201007387 */ /* 0x0001e20000100800 */
[----:B------:R-:W-:-:S13]  /*ec70*/  LOP3.LUT P1, RZ, R0, 0xff, RZ, 0xc0, !PT ;  /* 0x000000ff00ff7812 */ /* 0x000fda000782c0ff */
[----:B0-----:R-:W-:Y:S05]  /*ec80*/  @P1 BRA `(.L_x_300) ;  /* 0xffffff2400f01947 */ /* 0x001fea000383ffff */
[----:B------:R-:W-:Y:S05]  /*ec90*/  EXIT ;  /* 0x000000000000794d */ /* 0x000fea0003800000 */
.L_x_8:
[----:B------:R-:W2:Y:S01]  /*eca0*/  LDL R22, [R1+0x80] ;  /* 0x0000800001167983 */ /* 0x000ea20000100800 */
[----:B0-----:R-:W-:-:S03]  /*ecb0*/  ULDC.64 UR4, c[0x0][0x650] ;  /* 0x0001940000047ab9 */ /* 0x001fc60000000a00 */
[----:B-1----:R-:W3:Y:S01]  /*ecc0*/  LDL R23, [R1+0x7c] ;  /* 0x00007c0001177983 */ /* 0x002ee20000100800 */
[----:B------:R-:W-:Y:S01]  /*ecd0*/  PRMT R4, RZ, 0x7610, R4 ;  /* 0x00007610ff047816 */ /* 0x000fe20000000004 */
[----:B------:R-:W-:Y:S02]  /*ece0*/  IMAD.MOV.U32 R5, RZ, RZ, -0x1 ;  /* 0xffffffffff057424 */ /* 0x000fe400078e00ff */
[----:B------:R-:W-:Y:S02]  /*ecf0*/  IMAD.MOV.U32 R7, RZ, RZ, -0x1 ;  /* 0xffffffffff077424 */ /* 0x000fe400078e00ff */
[----:B------:R-:W-:Y:S01]  /*ed00*/  IMAD.MOV.U32 R6, RZ, RZ, -0x1 ;  /* 0xffffffffff067424 */ /* 0x000fe200078e00ff */
[----:B--2---:R-:W-:-:S04]  /*ed10*/  ISETP.GE.U32.AND P0, PT, R22, UR4, PT ;  /* 0x0000000416007c0c */ /* 0x004fc8000bf06070 */
[----:B---3--:R-:W-:-:S13]  /*ed20*/  ISETP.GE.U32.AND.EX P0, PT, R23, UR5, PT, P0 ;  /* 0x0000000517007c0c */ /* 0x008fda000bf06100 */
[----:B------:R-:W-:Y:S05]  /*ed30*/  @P0 BRA `(.L_x_301) ;  /* 0x00000004002c0947 */ /* 0x000fea0003800000 */
[----:B------:R-:W0:Y:S01]  /*ed40*/  LDC.64 R14, c[0x0][0x628] ;  /* 0x00018a00ff0e7b82 */ /* 0x000e220000000a00 */
[----:B------:R-:W-:Y:S02]  /*ed50*/  IMAD.MOV.U32 R8, RZ, RZ, R22 ;  /* 0x000000ffff087224 */ /* 0x000fe400078e0016 */
[----:B------:R-:W-:-:S05]  /*ed60*/  IMAD.MOV.U32 R9, RZ, RZ, R23 ;  /* 0x000000ffff097224 */ /* 0x000fca00078e0017 */
[----:B------:R-:W1:Y:S08]  /*ed70*/  LDC R10, c[0x0][0x630] ;  /* 0x00018c00ff0a7b82 */ /* 0x000e700000000800 */
[----:B------:R-:W2:Y:S01]  /*ed80*/  LDC.64 R16, c[0x0][0x620] ;  /* 0x00018800ff107b82 */ /* 0x000ea20000000a00 */
[----:B0-----:R-:W-:-:S04]  /*ed90*/  ISETP.NE.U32.AND P0, PT, R14, RZ, PT ;  /* 0x000000ff0e00720c */ /* 0x001fc80003f05070 */
[----:B------:R-:W-:-:S13]  /*eda0*/  ISETP.NE.AND.EX P0, PT, R15, RZ, PT, P0 ;  /* 0x000000ff0f00720c */ /* 0x000fda0003f05300 */
[----:B-12---:R-:W-:Y:S05]  /*edb0*/  @!P0 BRA `(.L_x_302) ;  /* 0x0000000000288947 */ /* 0x006fea0003800000 */
        /* <DEDUP_REMOVED lines=10> */
.L_x_302:
[----:B------:R-:W0:Y:S01]  /*ee60*/  LDC.64 R20, c[0x0][0x640] ;  /* 0x00019000ff147b82 */ /* 0x000e220000000a00 */
[-CC-:B------:R-:W-:Y:S02]  /*ee70*/  SHF.R.U64 R14, R8, R10.reuse, R9.reuse ;  /* 0x0000000a080e7219 */ /* 0x180fe40000001209 */
[----:B------:R-:W-:Y:S02]  /*ee80*/  SHF.R.U32.HI R4, RZ, R10, R9 ;  /* 0x0000000aff047219 */ /* 0x000fe40000011609 */
[----:B------:R-:W-:-:S03]  /*ee90*/  IADD3 R7, P0, RZ, -R14, RZ ;  /* 0x8000000eff077210 */ /* 0x000fc60007f1e0ff */
[----:B------:R-:W1:Y:S02]  /*eea0*/  LDC R8, c[0x0][0x618] ;  /* 0x00018600ff087b82 */ /* 0x000e640000000800 */
[----:B------:R-:W-:Y:S02]  /*eeb0*/  IMAD.X R5, RZ, RZ, ~R4, P0 ;  /* 0x000000ffff057224 */ /* 0x000fe400000e0e04 */
[----:B------:R-:W-:Y:S02]  /*eec0*/  IMAD.MOV.U32 R4, RZ, RZ, R22 ;  /* 0x000000ffff047224 */ /* 0x000fe400078e0016 */
[-C--:B------:R-:W-:Y:S02]  /*eed0*/  IMAD R6, R5, R16.reuse, RZ ;  /* 0x0000001005067224 */ /* 0x080fe400078e02ff */
[----:B------:R-:W2:Y:S01]  /*eee0*/  LDC R18, c[0x0][0x608] ;  /* 0x00018200ff127b82 */ /* 0x000ea20000000800 */
[----:B------:R-:W-:Y:S02]  /*eef0*/  IMAD.MOV.U32 R5, RZ, RZ, R23 ;  /* 0x000000ffff057224 */ /* 0x000fe400078e0017 */
[----:B------:R-:W-:-:S05]  /*ef00*/  IMAD.WIDE.U32 R4, R7, R16, R4 ;  /* 0x0000001007047225 */ /* 0x000fca00078e0004 */
[----:B------:R-:W3:Y:S01]  /*ef10*/  LDC R19, c[0x0][0x658] ;  /* 0x00019600ff137b82 */ /* 0x000ee20000000800 */
[----:B------:R-:W-:Y:S01]  /*ef20*/  IMAD R7, R7, R17, R6 ;  /* 0x0000001107077224 */ /* 0x000fe200078e0206 */
[----:B0-----:R-:W-:Y:S01]  /*ef30*/  ISETP.NE.U32.AND P0, PT, R20, RZ, PT ;  /* 0x000000ff1400720c */ /* 0x001fe20003f05070 */
[----:B------:R-:W-:Y:S02]  /*ef40*/  IMAD.MOV.U32 R6, RZ, RZ, -0x1 ;  /* 0xffffffffff067424 */ /* 0x000fe400078e00ff */
[----:B------:R-:W-:Y:S01]  /*ef50*/  IMAD.IADD R5, R5, 0x1, R7 ;  /* 0x0000000105057824 */ /* 0x000fe200078e0207 */
[----:B------:R-:W-:Y:S02]  /*ef60*/  ISETP.NE.AND.EX P0, PT, R21, RZ, PT, P0 ;  /* 0x000000ff1500720c */ /* 0x000fe40003f05300 */
[----:B------:R-:W0:Y:S02]  /*ef70*/  LDC R17, c[0x0][0x600] ;  /* 0x00018000ff117b82 */ /* 0x000e240000000800 */
[----:B-1----:R-:W-:-:S02]  /*ef80*/  SHF.R.U64 R10, R4, R8, R5 ;  /* 0x00000008040a7219 */ /* 0x002fc40000001205 */
[----:B------:R-:W-:-:S04]  /*ef90*/  SHF.R.U32.HI R5, RZ, R8, R5 ;  /* 0x00000008ff057219 */ /* 0x000fc80000011605 */
[----:B------:R-:W1:Y:S01]  /*efa0*/  LDC R22, c[0x0][0x648] ;  /* 0x00019200ff167b82 */ /* 0x000e620000000800 */
[-CC-:B--2---:R-:W-:Y:S02]  /*efb0*/  SHF.R.U64 R15, R10, R18.reuse, R5.reuse ;  /* 0x000000120a0f7219 */ /* 0x184fe40000001205 */
[----:B------:R-:W-:Y:S01]  /*efc0*/  SHF.R.U32.HI R4, RZ, R18, R5 ;  /* 0x00000012ff047219 */ /* 0x000fe20000011605 */
[----:B------:R-:W-:-:S04]  /*efd0*/  IMAD.MOV.U32 R18, RZ, RZ, 0x1 ;  /* 0x00000001ff127424 */ /* 0x000fc800078e00ff */
[----:B------:R-:W2:Y:S01]  /*efe0*/  LDC R23, c[0x0][0x638] ;  /* 0x00018e00ff177b82 */ /* 0x000ea20000000800 */
[-CC-:B---3--:R-:W-:Y:S02]  /*eff0*/  SHF.R.U64 R16, R15, R19.reuse, R4.reuse ;  /* 0x000000130f107219 */ /* 0x188fe40000001204 */
[-C--:B------:R-:W-:Y:S02]  /*f000*/  SHF.L.U32 R6, R6, R19.reuse, RZ ;  /* 0x0000001306067219 */ /* 0x080fe400000006ff */
[----:B------:R-:W-:Y:S01]  /*f010*/  SHF.R.U32.HI R5, RZ, R19, R4 ;  /* 0x00000013ff057219 */ /* 0x000fe20000011604 */
[----:B------:R-:W-:Y:S01]  /*f020*/  IMAD.MOV.U32 R4, RZ, RZ, R16 ;  /* 0x000000ffff047224 */ /* 0x000fe200078e0010 */
[----:B------:R-:W-:Y:S01]  /*f030*/  LOP3.LUT R24, RZ, R6, RZ, 0x33, !PT ;  /* 0x00000006ff187212 */ /* 0x000fe200078e33ff */
[----:B------:R-:W3:Y:S01]  /*f040*/  LDC R25, c[0x0][0x610] ;  /* 0x00018400ff197b82 */ /* 0x000ee20000000800 */
[----:B------:R-:W-:Y:S05]  /*f050*/  @!P0 BRA `(.L_x_303) ;  /* 0x0000000000288947 */ /* 0x000fea0003800000 */
        /* <DEDUP_REMOVED lines=10> */
.L_x_303:
[----:B-1----:R-:W-:Y:S01]  /*f100*/  SHF.R.U64 R4, R4, R22, R5 ;  /* 0x0000001604047219 */ /* 0x002fe20000001205 */
[----:B0-----:R-:W-:Y:S01]  /*f110*/  VIADD R7, R17, 0xffffffff ;  /* 0xffffffff11077836 */ /* 0x001fe20000000000 */
[----:B------:R-:W-:Y:S01]  /*f120*/  SHF.L.U32 R18, R18, R19, RZ ;  /* 0x0000001312127219 */ /* 0x000fe200000006ff */
[----:B------:R-:W-:Y:S01]  /*f130*/  @P3 IMAD R0, R11, R12, R2 ;  /* 0x0000000c0b003224 */ /* 0x000fe200078e0202 */
[----:B------:R-:W-:Y:S01]  /*f140*/  LOP3.LUT R3, R15, R24, RZ, 0xc0, !PT ;  /* 0x000000180f037212 */ /* 0x000fe200078ec0ff */
[----:B------:R-:W-:Y:S01]  /*f150*/  IMAD.MOV R5, RZ, RZ, -R4 ;  /* 0x000000ffff057224 */ /* 0x000fe200078e0a04 */
[----:B------:R-:W-:Y:S01]  /*f160*/  LOP3.LUT R7, R10, R7, RZ, 0xc0, !PT ;  /* 0x000000070a077212 */ /* 0x000fe200078ec0ff */
[----:B------:R-:W-:Y:S02]  /*f170*/  IMAD.MOV.U32 R6, RZ, RZ, R14 ;  /* 0x000000ffff067224 */ /* 0x000fe400078e000e */
[----:B------:R-:W-:Y:S02]  /*f180*/  IMAD R3, R18, R4, R3 ;  /* 0x0000000412037224 */ /* 0x000fe400078e0203 */
[----:B--2---:R-:W-:-:S02]  /*f190*/  IMAD R2, R5, R23, R16 ;  /* 0x0000001705027224 */ /* 0x004fc400078e0210 */
[----:B---3--:R-:W-:Y:S02]  /*f1a0*/  IMAD R0, R3, R25, R0 ;  /* 0x0000001903007224 */ /* 0x008fe400078e0200 */
[----:B------:R-:W-:Y:S02]  /*f1b0*/  IMAD R5, R2, R17, R7 ;  /* 0x0000001102057224 */ /* 0x000fe400078e0207 */
[----:B------:R-:W-:-:S03]  /*f1c0*/  IMAD.MOV.U32 R4, RZ, RZ, 0x1 ;  /* 0x00000001ff047424 */ /* 0x000fc600078e00ff */
[----:B------:R-:W-:Y:S02]  /*f1d0*/  SEL R7, R5, R0, !P3 ;  /* 0x0000000005077207 */ /* 0x000fe40005800000 */
[----:B------:R-:W-:-:S07]  /*f1e0*/  SEL R5, R0, R5, !P3 ;  /* 0x0000000500057207 */ /* 0x000fce0005800000 */
.L_x_301:
[----:B------:R-:W-:-:S08]  /*f1f0*/  NOP ;  /* 0x0000000000007918 */ /* 0x000fd00000000000 */
[----:B------:R-:W0:-:S00]  /*f200*/  USETMAXREG.DEALLOC.CTAPOOL 0x28 ;  /* 0x00000028000079c8 */ /* 0x000e0000080e0500 */
[----:B------:R-:W-:-:S13]  /*f210*/  ISETP.NE.AND P0, PT, RZ, UR8, PT ;  /* 0x00000008ff007c0c */ /* 0x000fda000bf05270 */
[----:B------:R-:W-:Y:S05]  /*f220*/  @P0 EXIT ;  /* 0x000000000000094d */ /* 0x000fea0003800000 */
[----:B0-----:R-:W-:Y:S01]  /*f230*/  LOP3.LUT P0, RZ, R4, 0xff, RZ, 0xc0, !PT ;  /* 0x000000ff04ff7812 */ /* 0x001fe2000780c0ff */
[----:B------:R-:W-:Y:S02]  /*f240*/  IMAD.MOV.U32 R0, RZ, RZ, 0x1 ;  /* 0x00000001ff007424 */ /* 0x000fe400078e00ff */
[----:B------:R-:W-:-:S10]  /*f250*/  IMAD.MOV.U32 R9, RZ, RZ, RZ ;  /* 0x000000ffff097224 */ /* 0x000fd400078e00ff */
[----:B------:R-:W-:Y:S05]  /*f260*/  @!P0 BRA `(.L_x_304) ;  /* 0x0000000c005c8947 */ /* 0x000fea0003800000 */
[----:B------:R-:W0:Y:S01]  /*f270*/  S2UR UR12, SR_CgaCtaId ;  /* 0x00000000000c79c3 */ /* 0x000e220000008800 */
[----:B------:R-:W-:Y:S01]  /*f280*/  ULDC UR4, c[0x0][0x28c] ;  /* 0x0000a30000047ab9 */ /* 0x000fe20000000800 */
[----:B------:R-:W-:Y:S01]  /*f290*/  ULDC UR6, c[0x0][0x658] ;  /* 0x0001960000067ab9 */ /* 0x000fe20000000800 */
[----:B------:R-:W-:Y:S01]  /*f2a0*/  UIADD3 UR10, UR4, 0x1f, URZ ;  /* 0x0000001f040a7890 */ /* 0x000fe2000fffe03f */
[----:B------:R-:W-:Y:S01]  /*f2b0*/  BSSY B0, `(.L_x_304) ;  /* 0x00000d2000007945 */ /* 0x000fe20003800000 */
[----:B------:R-:W-:Y:S01]  /*f2c0*/  UMOV UR7, 0xffffffff ;  /* 0xffffffff00077882 */ /* 0x000fe20000000000 */
[----:B------:R-:W-:Y:S01]  /*f2d0*/  ULDC UR5, c[0x0][0x600] ;  /* 0x0001800000057ab9 */ /* 0x000fe20000000800 */
[----:B------:R-:W-:Y:S01]  /*f2e0*/  UMOV UR9, 0x1 ;  /* 0x0000000100097882 */ /* 0x000fe20000000000 */
[----:B------:R-:W-:Y:S01]  /*f2f0*/  USHF.L.U32 UR7, UR7, UR6, URZ ;  /* 0x0000000607077299 */ /* 0x000fe2000800063f */
[----:B------:R-:W-:Y:S01]  /*f300*/  IMAD.MOV.U32 R11, RZ, RZ, 0x1 ;  /* 0x00000001ff0b7424 */ /* 0x000fe200078e00ff */
[----:B------:R-:W-:Y:S01]  /*f310*/  UIADD3 UR4, UR5, -0x1, URZ ;  /* 0xffffffff05047890 */ /* 0x000fe2000fffe03f */
[----:B------:R-:W-:Y:S01]  /*f320*/  IMAD.MOV.U32 R0, RZ, RZ, 0x1 ;  /* 0x00000001ff007424 */ /* 0x000fe200078e00ff */
[----:B------:R-:W-:Y:S01]  /*f330*/  USHF.R.S32.HI UR11, URZ, 0x1f, UR10 ;  /* 0x0000001f3f0b7899 */ /* 0x000fe2000801140a */
[----:B------:R-:W-:Y:S01]  /*f340*/  IMAD.MOV.U32 R9, RZ, RZ, RZ ;  /* 0x000000ffff097224 */ /* 0x000fe200078e00ff */
[----:B------:R-:W-:Y:S01]  /*f350*/  ULDC UR8, c[0x0][0xc] ;  /* 0x0000030000087ab9 */ /* 0x000fe20000000800 */
[----:B------:R-:W-:-:S02]  /*f360*/  USHF.L.U32 UR5, UR9, UR6, URZ ;  /* 0x0000000609057299 */ /* 0x000fc4000800063f */
[----:B------:R-:W-:Y:S01]  /*f370*/  ULEA.HI UR11, UR11, UR10, URZ, 0x5 ;  /* 0x0000000a0b0b7291 */ /* 0x000fe2000f8f283f */
[----:B------:R-:W-:Y:S01]  /*f380*/  ULDC UR9, c[0x0][0x10] ;  /* 0x0000040000097ab9 */ /* 0x000fe20000000800 */
[----:B------:R-:W-:Y:S02]  /*f390*/  ULOP3.LUT UR6, URZ, UR7, URZ, 0x33, !UPT ;  /* 0x000000073f067292 */ /* 0x000fe4000f8e333f */
[----:B------:R-:W-:Y:S01]  /*f3a0*/  UIMAD.WIDE.U32 UR8, UR8, UR9, URZ ;  /* 0x00000009080872a5 */ /* 0x000fe2000f8e003f */
[----:B------:R-:W-:Y:S01]  /*f3b0*/  ULDC UR7, c[0x0][0x14] ;  /* 0x0000050000077ab9 */ /* 0x000fe20000000800 */
[----:B------:R-:W-:Y:S01]  /*f3c0*/  USHF.R.S32.HI UR20, URZ, 0x5, UR11 ;  /* 0x000000053f147899 */ /* 0x000fe2000801140b */
[----:B0-----:R-:W-:Y:S01]  /*f3d0*/  IMAD.U32 R8, RZ, RZ, UR12 ;  /* 0x0000000cff087e24 */ /* 0x001fe2000f8e00ff */
[----:B------:R-:W-:Y:S02]  /*f3e0*/  UIMAD.WIDE.U32 UR24, UR8, UR7, URZ ;  /* 0x00000007081872a5 */ /* 0x000fe4000f8e003f */
[----:B------:R-:W-:-:S02]  /*f3f0*/  UIMAD UR18, UR9, UR7, URZ ;  /* 0x00000007091272a4 */ /* 0x000fc4000f8e023f */
[----:B------:R-:W-:Y:S02]  /*f400*/  ULOP3.LUT UR23, UR13, 0x2, URZ, 0xfc, !UPT ;  /* 0x000000020d177892 */ /* 0x000fe4000f8efc3f */
[----:B------:R-:W-:Y:S02]  /*f410*/  UIADD3 UR18, UR25, UR18, URZ ;  /* 0x0000001219127290 */ /* 0x000fe4000fffe03f */
[----:B------:R-:W-:Y:S01]  /*f420*/  UIADD3 UR28, UR20, 0x1, URZ ;  /* 0x00000001141c7890 */ /* 0x000fe2000fffe03f */
[----:B------:R-:W-:-:S11]  /*f430*/  ULDC.64 UR26, c[0x0][0x198] ;  /* 0x00006600001a7ab9 */ /* 0x000fd60000000a00 */
.L_x_315:
[----:B------:R-:W-:-:S03]  /*f440*/  UMOV UR7, 0xffffffff ;  /* 0xffffffff00077882 */ /* 0x000fc60000000000 */
[----:B------:R-:W-:Y:S05]  /*f450*/  BRA.DIV UR7, `(.L_x_305) ;  /* 0x0000001607d47947 */ /* 0x000fea000b800000 */
[----:B------:R-:W-:-:S13]  /*f460*/  ELECT P0, URZ, PT ;  /* 0x00000000003f782f */ /* 0x000fda0003800000 */
.L_x_340:
[----:B------:R-:W0:Y:S01]  /*f470*/  LDC R2, c[0x0][0x28c] ;  /* 0x0000a300ff027b82 */ /* 0x000e220000000800 */
[----:B------:R-:W-:Y:S01]  /*f480*/  BSSY B1, `(.L_x_306) ;  /* 0x000003c000017945 */ /* 0x000fe20003800000 */
[----:B0-----:R-:W-:-:S13]  /*f490*/  ISETP.LT.OR P0, PT, R2, 0x1, !P0 ;  /* 0x000000010200780c */ /* 0x001fda0004701670 */
[----:B------:R-:W-:Y:S05]  /*f4a0*/  @P0 BRA `(.L_x_307) ;  /* 0x0000000000e40947 */ /* 0x000fea0003800000 */
[----:B------:R-:W-:Y:S02]  /*f4b0*/  IMAD R5, R5, 0x8, R8 ;  /* 0x0000000805057824 */ /* 0x000fe400078e0208 */
[----:B------:R-:W-:Y:S02]  /*f4c0*/  IMAD.SHL.U32 R7, R7, 0x100, RZ ;  /* 0x0000010007077824 */ /* 0x000fe400078e00ff */
[----:B------:R-:W-:Y:S02]  /*f4d0*/  IMAD.MOV.U32 R14, RZ, RZ, RZ ;  /* 0x000000ffff0e7224 */ /* 0x000fe400078e00ff */
[----:B------:R-:W-:Y:S02]  /*f4e0*/  IMAD.U32 R15, RZ, RZ, UR28 ;  /* 0x0000001cff0f7e24 */ /* 0x000fe4000f8e00ff */
[----:B------:R-:W-:Y:S02]  /*f4f0*/  IMAD.MOV.U32 R2, RZ, RZ, R0 ;  /* 0x000000ffff027224 */ /* 0x000fe400078e0000 */
[----:B------:R-:W-:-:S02]  /*f500*/  IMAD.MOV.U32 R3, RZ, RZ, R9 ;  /* 0x000000ffff037224 */ /* 0x000fc400078e0009 */
[----:B------:R-:W-:-:S07]  /*f510*/  IMAD.SHL.U32 R10, R5, 0x10, RZ ;  /* 0x00000010050a7824 */ /* 0x000fce00078e00ff */
.L_x_310:
[----:B------:R-:W0:Y:S01]  /*f520*/  S2UR UR7, SR_CgaCtaId ;  /* 0x00000000000779c3 */ /* 0x000e220000008800 */
[----:B------:R-:W1:Y:S01]  /*f530*/  S2R R16, SR_TID.X ;  /* 0x0000000000107919 */ /* 0x000e620000002100 */
[----:B------:R-:W-:Y:S02]  /*f540*/  MOV R5, 0x400 ;  /* 0x0000040000057802 */ /* 0x000fe40000000f00 */
[----:B------:R-:W-:Y:S01]  /*f550*/  SHF.L.U32 R4, R2, 0x1f, RZ ;  /* 0x0000001f02047819 */ /* 0x000fe200000006ff */
[----:B0-----:R-:W-:-:S05]  /*f560*/  IMAD.U32 R8, RZ, RZ, UR7 ;  /* 0x00000007ff087e24 */ /* 0x001fca000f8e00ff */
[----:B------:R-:W-:Y:S02]  /*f570*/  LEA R12, R8, R5, 0x18 ;  /* 0x00000005080c7211 */ /* 0x000fe400078ec0ff */
[----:B-1----:R-:W-:-:S03]  /*f580*/  LOP3.LUT P1, RZ, R16, 0x7f, RZ, 0xc0, !PT ;  /* 0x0000007f10ff7812 */ /* 0x002fc6000782c0ff */
[----:B------:R-:W-:-:S04]  /*f590*/  IMAD R13, R3, 0x8, R12 ;  /* 0x00000008030d7824 */ /* 0x000fc800078e020c */
[----:B------:R-:W0:Y:S06]  /*f5a0*/  SYNCS.PHASECHK.TRANS64.TRYWAIT P0, [R13+URZ+0x90], R4 ;  /* 0x000090040d0075a7 */ /* 0x000e2c000800017f */
[----:B------:R-:W1:Y:S01]  /*f5b0*/  @!P1 LDC R5, c[0x0][0x500] ;  /* 0x00014000ff059b82 */ /* 0x000e620000000800 */
[----:B0-----:R-:W-:Y:S05]  /*f5c0*/  @!P0 BRA `(.L_x_308) ;  /* 0x0000001400988947 */ /* 0x001fea0003800000 */
.L_x_341:
[----:B------:R-:W-:Y:S01]  /*f5d0*/  UPRMT UR7, UR23, 0x9910, URZ ;  /* 0x0000991017077896 */ /* 0x000fe2000800003f */
[----:B-1----:R1:W-:Y:S03]  /*f5e0*/  @!P1 SYNCS.ARRIVE.TRANS64 RZ, [R13+URZ], R5 ;  /* 0x000000050dff99a7 */ /* 0x0023e6000800003f */
[----:B------:R-:W-:-:S06]  /*f5f0*/  UISETP.NE.AND UP0, UPT, UR7, 0x2, UPT ;  /* 0x000000020700788c */ /* 0x000fcc000bf05270 */
[----:B------:R-:W-:-:S13]  /*f600*/  PLOP3.LUT P0, PT, PT, PT, UP0, 0x80, 0x0 ;  /* 0x000000000000781c */ /* 0x000fda0003f0f008 */
[----:B-1----:R-:W-:Y:S05]  /*f610*/  @P0 BRA `(.L_x_309) ;  /* 0x0000000000040947 */ /* 0x002fea0003800000 */
[----:B------:R-:W-:Y:S01]  /*f620*/  BPT.TRAP 0x1 ;  /* 0x000000040000795c */ /* 0x000fe20000300000 */
.L_x_309:
[----:B0-----:R-:W-:Y:S01]  /*f630*/  IMAD R4, R3, 0x8, R8 ;  /* 0x0000000803047824 */ /* 0x001fe200078e0208 */
[----:B------:R-:W-:Y:S01]  /*f640*/  R2UR UR9, R13 ;  /* 0x000000000d0972ca */ /* 0x000fe200000e0000 */
[----:B------:R-:W-:Y:S01]  /*f650*/  VIADD R15, R15, 0xffffffff ;  /* 0xffffffff0f0f7836 */ /* 0x000fe20000000000 */
[----:B------:R-:W-:Y:S01]  /*f660*/  UIADD3 UR14, UP0, UR26, 0xf0, URZ ;  /* 0x000000f01a0e7890 */ /* 0x000fe2000ff1e03f */
[--C-:B------:R-:W-:Y:S01]  /*f670*/  IMAD.U32 R4, R4, 0x200, R12.reuse ;  /* 0x0000020004047824 */ /* 0x100fe200078e000c */
[----:B------:R-:W-:Y:S01]  /*f680*/  R2UR UR11, R10 ;  /* 0x000000000a0b72ca */ /* 0x000fe200000e0000 */
[C---:B------:R-:W-:Y:S01]  /*f690*/  IMAD R12, R3.reuse, 0x2000, R12 ;  /* 0x00002000030c7824 */ /* 0x040fe200078e020c */
[----:B------:R-:W-:Y:S01]  /*f6a0*/  R2UR UR10, R14 ;  /* 0x000000000e0a72ca */ /* 0x000fe200000e0000 */
[----:B------:R-:W-:Y:S01]  /*f6b0*/  UIADD3 UR30, UP1, UR26, 0x1f0, URZ ;  /* 0x000001f01a1e7890 */ /* 0x000fe2000ff3e03f */
[----:B------:R-:W-:Y:S01]  /*f6c0*/  R2UR UR7, R4 ;  /* 0x00000000040772ca */ /* 0x000fe200000e0000 */
[----:B------:R-:W-:Y:S01]  /*f6d0*/  UIADD3.X UR15, URZ, UR27, URZ, UP0, !UPT ;  /* 0x0000001b3f0f7290 */ /* 0x000fe200087fe43f */
[----:B------:R-:W-:Y:S01]  /*f6e0*/  R2UR UR8, R12 ;  /* 0x000000000c0872ca */ /* 0x000fe200000e0000 */
[----:B------:R-:W-:Y:S01]  /*f6f0*/  VIADD R3, R3, 0x1 ;  /* 0x0000000103037836 */ /* 0x000fe20000000000 */
[----:B------:R-:W-:Y:S01]  /*f700*/  R2UR UR12, R6 ;  /* 0x00000000060c72ca */ /* 0x000fe200000e0000 */
[----:B------:R-:W-:Y:S01]  /*f710*/  UIADD3.X UR31, URZ, UR27, URZ, UP1, !UPT ;  /* 0x0000001b3f1f7290 */ /* 0x000fe20008ffe43f */
[----:B------:R-:W-:Y:S01]  /*f720*/  R2UR UR21, R7 ;  /* 0x00000000071572ca */ /* 0x000fe200000e0000 */
[----:B------:R-:W-:Y:S01]  /*f730*/  UMOV UR22, 0xff0000 ;  /* 0x00ff000000167882 */ /* 0x000fe20000000000 */
[----:B------:R-:W-:Y:S01]  /*f740*/  ISETP.GT.AND P1, PT, R15, 0x1, PT ;  /* 0x000000010f00780c */ /* 0x000fe20003f24270 */
[----:B------:R-:W-:Y:S01]  /*f750*/  UMOV UR16, 0x0 ;  /* 0x0000000000107882 */ /* 0x000fe20000000000 */
[----:B------:R-:W-:Y:S01]  /*f760*/  UMOV UR17, 0x10000000 ;  /* 0x1000000000117882 */ /* 0x000fe20000000000 */
[----:B------:R-:W-:Y:S01]  /*f770*/  ISETP.NE.AND P0, PT, R3, 0x12, PT ;  /* 0x000000120300780c */ /* 0x000fe20003f05270 */
[----:B------:R-:W-:Y:S01]  /*f780*/  VIADD R14, R14, 0x20 ;  /* 0x000000200e0e7836 */ /* 0x000fe20000000000 */
[----:B------:R-:W-:-:S02]  /*f790*/  UIADD3 UR7, UR7, 0x200, URZ ;  /* 0x0000020007077890 */ /* 0x000fc4000fffe03f */
[----:B------:R-:W-:Y:S01]  /*f7a0*/  UIADD3 UR19, UR8, 0x12200, URZ ;  /* 0x0001220008137890 */ /* 0x000fe2000fffe03f */
[----:B------:R-:W-:Y:S02]  /*f7b0*/  SEL R5, RZ, 0x1, P0 ;  /* 0x00000001ff057807 */ /* 0x000fe40000000000 */
[----:B------:R-:W-:Y:S02]  /*f7c0*/  SEL R3, R3, RZ, P0 ;  /* 0x000000ff03037207 */ /* 0x000fe40000000000 */
[----:B------:R-:W-:Y:S01]  /*f7d0*/  UMOV UR8, UR7 ;  /* 0x0000000700087c82 */ /* 0x000fe20008000000 */
[----:B------:R-:W-:Y:S01]  /*f7e0*/  LOP3.LUT R2, R2, R5, RZ, 0x3c, !PT ;  /* 0x0000000502027212 */ /* 0x000fe200078e3cff */
[----:B------:R0:W-:Y:S02]  /*f7f0*/  UTMALDG.3D.MULTICAST [UR8], [UR14], UR22, desc[UR16] ;  /* 0x000010080e0073b4 */ /* 0x0001e40008011816 */
[----:B0-----:R-:W-:Y:S01]  /*f800*/  UMOV UR8, UR19 ;  /* 0x0000001300087c82 */ /* 0x001fe20008000000 */
[----:B------:R-:W-:-:S02]  /*f810*/  UMOV UR11, UR21 ;  /* 0x00000015000b7c82 */ /* 0x000fc40008000000 */
[----:B------:R0:W-:Y:S02]  /*f820*/  UTMALDG.3D [UR8], [UR30], desc[UR16] ;  /* 0x000010081e0075b4 */ /* 0x0001e40008011000 */
[----:B0-----:R-:W-:Y:S05]  /*f830*/  @P1 BRA `(.L_x_310) ;  /* 0xfffffffc00381947 */ /* 0x001fea000383ffff */
.L_x_307:
[----:B------:R-:W-:Y:S05]  /*f840*/  BSYNC B1 ;  /* 0x0000000000017941 */ /* 0x000fea0003800000 */
.L_x_306:
[----:B------:R-:W2:Y:S01]  /*f850*/  LDL.LU R17, [R1+0x7c] ;  /* 0x00007c0001117983 */ /* 0x000ea20000300800 */
[----:B------:R-:W-:Y:S01]  /*f860*/  LOP3.LUT P1, RZ, R11, 0xff, RZ, 0xc0, !PT ;  /* 0x000000ff0bff7812 */ /* 0x000fe2000782c0ff */
[----:B------:R-:W-:Y:S01]  /*f870*/  VIADD R4, R9, UR20 ;  /* 0x0000001409047c36 */ /* 0x000fe20008000000 */
[----:B------:R-:W-:Y:S01]  /*f880*/  ULDC.64 UR8, c[0x0][0x650] ;  /* 0x0001940000087ab9 */ /* 0x000fe20000000a00 */
[----:B------:R-:W3:Y:S01]  /*f890*/  LDL.LU R16, [R1+0x80] ;  /* 0x0000800001107983 */ /* 0x000ee20000300800 */
[----:B------:R-:W-:Y:S01]  /*f8a0*/  IMAD.U32 R6, RZ, RZ, UR20 ;  /* 0x00000014ff067e24 */ /* 0x000fe2000f8e00ff */
[----:B------:R-:W-:Y:S01]  /*f8b0*/  UISETP.GE.U32.AND UP0, UPT, UR20, 0x12, UPT ;  /* 0x000000121400788c */ /* 0x000fe2000bf06070 */
[----:B------:R-:W-:Y:S01]  /*f8c0*/  ISETP.GT.U32.AND P0, PT, R4, 0x11, PT ;  /* 0x000000110400780c */ /* 0x000fe20003f04070 */
[----:B------:R-:W-:Y:S01]  /*f8d0*/  BSSY B1, `(.L_x_311) ;  /* 0x000006d000017945 */ /* 0x000fe20003800000 */
[----:B------:R-:W-:Y:S01]  /*f8e0*/  IMAD.MOV.U32 R7, RZ, RZ, -0x1 ;  /* 0xffffffffff077424 */ /* 0x000fe200078e00ff */
[----:B------:R-:W-:-:S02]  /*f8f0*/  PRMT R11, RZ, 0x7610, R11 ;  /* 0x00007610ff0b7816 */ /* 0x000fc4000000000b */
[----:B------:R-:W-:Y:S01]  /*f900*/  ISETP.LT.U32.AND P0, PT, R6, 0x12, P0 ;  /* 0x000000120600780c */ /* 0x000fe20000701070 */
[----:B------:R-:W-:Y:S01]  /*f910*/  IMAD.MOV.U32 R6, RZ, RZ, -0x1 ;  /* 0xffffffffff067424 */ /* 0x000fe200078e00ff */
[----:B------:R-:W0:Y:S01]  /*f920*/  @P1 S2R R8, SR_CgaCtaId ;  /* 0x0000000000081919 */ /* 0x000e220000008800 */
[----:B------:R-:W-:Y:S02]  /*f930*/  @P1 MOV R3, 0x400 ;  /* 0x0000040000031802 */ /* 0x000fe40000000f00 */
[----:B------:R-:W-:Y:S02]  /*f940*/  PLOP3.LUT P2, PT, PT, PT, UP0, 0x80, 0x0 ;  /* 0x000000000000781c */ /* 0x000fe40003f4f008 */
[----:B0-----:R-:W-:Y:S01]  /*f950*/  @P1 LEA R5, R8, R3, 0x18 ;  /* 0x0000000308051211 */ /* 0x001fe200078ec0ff */
[----:B------:R-:W-:-:S03]  /*f960*/  IMAD.WIDE.U32 R2, R4, 0x38e38e39, RZ ;  /* 0x38e38e3904027825 */ /* 0x000fc600078e00ff */
[----:B------:R0:W-:Y:S01]  /*f970*/  @P1 SYNCS.ARRIVE.TRANS64.A1T0 RZ, [R5+URZ+0x138], RZ ;  /* 0x000138ff05ff19a7 */ /* 0x0001e2000810003f */
[----:B------:R-:W-:Y:S02]  /*f980*/  PRMT R2, RZ, 0x7610, R2 ;  /* 0x00007610ff027816 */ /* 0x000fe40000000002 */
[----:B0-----:R-:W-:Y:S02]  /*f990*/  SHF.R.U32.HI R5, RZ, 0x2, R3 ;  /* 0x00000002ff057819 */ /* 0x001fe40000011603 */
[----:B------:R-:W-:-:S03]  /*f9a0*/  SEL R3, RZ, 0x1, !P0 ;  /* 0x00000001ff037807 */ /* 0x000fc60004000000 */
[----:B------:R-:W-:Y:S01]  /*f9b0*/  IMAD R9, R5, -0x12, R4 ;  /* 0xffffffee05097824 */ /* 0x000fe200078e0204 */
[----:B------:R-:W-:-:S04]  /*f9c0*/  LOP3.LUT R0, R0, R3, RZ, 0x3c, !PT ;  /* 0x0000000300007212 */ /* 0x000fc800078e3cff */
[----:B------:R-:W-:Y:S01]  /*f9d0*/  @P2 LOP3.LUT R0, R0, 0x1, R5, 0x78, !PT ;  /* 0x0000000100002812 */ /* 0x000fe200078e7805 */
[----:B------:R-:W-:Y:S01]  /*f9e0*/  IMAD.MOV.U32 R5, RZ, RZ, -0x1 ;  /* 0xffffffffff057424 */ /* 0x000fe200078e00ff */
[----:B---3--:R-:W-:-:S04]  /*f9f0*/  IADD3 R16, P1, R16, UR24, RZ ;  /* 0x0000001810107c10 */ /* 0x008fc8000ff3e0ff */
[----:B--2---:R-:W-:Y:S01]  /*fa00*/  IADD3.X R17, R17, UR18, RZ, P1, !PT ;  /* 0x0000001211117c10 */ /* 0x004fe20008ffe4ff */
[----:B------:R0:W-:Y:S01]  /*fa10*/  STL [R1+0x80], R16 ;  /* 0x0000801001007387 */ /* 0x0001e20000100800 */
[----:B------:R-:W-:-:S03]  /*fa20*/  ISETP.GE.U32.AND P0, PT, R16, UR8, PT ;  /* 0x0000000810007c0c */ /* 0x000fc6000bf06070 */
[----:B------:R0:W-:Y:S01]  /*fa30*/  STL [R1+0x7c], R17 ;  /* 0x00007c1101007387 */ /* 0x0001e20000100800 */
[----:B------:R-:W-:-:S13]  /*fa40*/  ISETP.GE.U32.AND.EX P0, PT, R17, UR9, PT, P0 ;  /* 0x0000000911007c0c */ /* 0x000fda000bf06100 */
[----:B0-----:R-:W-:Y:S05]  /*fa50*/  @P0 BRA `(.L_x_312) ;  /* 0x0000000400500947 */ /* 0x001fea0003800000 */
[----:B------:R-:W-:Y:S01]  /*fa60*/  ULDC.64 UR8, c[0x0][0x628] ;  /* 0x00018a0000087ab9 */ /* 0x000fe20000000a00 */
[----:B------:R-:W0:Y:S01]  /*fa70*/  S2R R12, SR_CTAID.X ;  /* 0x00000000000c7919 */ /* 0x000e220000002500 */
[----:B------:R-:W-:Y:S01]  /*fa80*/  ISETP.NE.U32.AND P0, PT, RZ, UR8, PT ;  /* 0x00000008ff007c0c */ /* 0x000fe2000bf05070 */
[----:B------:R-:W-:Y:S01]  /*fa90*/  ULDC UR10, c[0x0][0x630] ;  /* 0x00018c00000a7ab9 */ /* 0x000fe20000000800 */
[----:B------:R-:W-:Y:S01]  /*faa0*/  IMAD.MOV.U32 R2, RZ, RZ, R16 ;  /* 0x000000ffff027224 */ /* 0x000fe200078e0010 */
[----:B------:R-:W1:Y:S01]  /*fab0*/  S2R R10, SR_CTAID.Y ;  /* 0x00000000000a7919 */ /* 0x000e620000002600 */
[----:B------:R-:W-:Y:S01]  /*fac0*/  ISETP.NE.AND.EX P0, PT, RZ, UR9, PT, P0 ;  /* 0x00000009ff007c0c */ /* 0x000fe2000bf05300 */
[----:B------:R-:W-:-:S12]  /*fad0*/  IMAD.MOV.U32 R3, RZ, RZ, R17 ;  /* 0x000000ffff037224 */ /* 0x000fd800078e0011 */
[----:B------:R-:W-:Y:S05]  /*fae0*/  @!P0 BRA `(.L_x_313) ;  /* 0x0000000000288947 */ /* 0x000fea0003800000 */
[----:B------:R-:W-:Y:S02]  /*faf0*/  ULDC UR7, c[0x0][0x634] ;  /* 0x00018d0000077ab9 */ /* 0x000fe40000000800 */
[----:B------:R-:W-:-:S05]  /*fb00*/  IADD3 R7, P0, R16, UR7, RZ ;  /* 0x0000000710077c10 */ /* 0x000fca000ff1e0ff */
[----:B------:R-:W-:-:S04]  /*fb10*/  IMAD.X R13, RZ, RZ, R17, P0 ;  /* 0x000000ffff0d7224 */ /* 0x000fc800000e0611 */
[----:B------:R-:W-:-:S04]  /*fb20*/  IMAD.WIDE.U32 R4, R13, UR8, RZ ;  /* 0x000000080d047c25 */ /* 0x000fc8000f8e00ff */
[----:B------:R-:W-:-:S04]  /*fb30*/  IMAD.WIDE.U32 R4, P0, R7, UR9, R4 ;  /* 0x0000000907047c25 */ /* 0x000fc8000f800004 */
[----:B------:R-:W-:-:S04]  /*fb40*/  IMAD.WIDE.U32 R6, R7, UR8, RZ ;  /* 0x0000000807067c25 */ /* 0x000fc8000f8e00ff */
[----:B------:R-:W-:Y:S01]  /*fb50*/  IMAD.X R3, RZ, RZ, RZ, P0 ;  /* 0x000000ffff037224 */ /* 0x000fe200000e06ff */
[----:B------:R-:W-:Y:S01]  /*fb60*/  IADD3 RZ, P0, R7, R4, RZ ;  /* 0x0000000407ff7210 */ /* 0x000fe20007f1e0ff */
[----:B------:R-:W-:-:S04]  /*fb70*/  IMAD.MOV.U32 R2, RZ, RZ, R5 ;  /* 0x000000ffff027224 */ /* 0x000fc800078e0005 */
[----:B------:R-:W-:-:S08]  /*fb80*/  IMAD.WIDE.U32.X R2, R13, UR9, R2, P0 ;  /* 0x000000090d027c25 */ /* 0x000fd000080e0402 */
.L_x_313:
[--C-:B------:R-:W-:Y:S01]  /*fb90*/  SHF.R.U64 R6, R2, UR10, R3.reuse ;  /* 0x0000000a02067c19 */ /* 0x100fe20008001203 */
[----:B------:R-:W-:Y:S01]  /*fba0*/  ULDC.64 UR8, c[0x0][0x620] ;  /* 0x0001880000087ab9 */ /* 0x000fe20000000a00 */
[----:B------:R-:W-:Y:S01]  /*fbb0*/  SHF.R.U32.HI R2, RZ, UR10, R3 ;  /* 0x0000000aff027c19 */ /* 0x000fe20008011603 */
[----:B------:R-:W-:Y:S01]  /*fbc0*/  IMAD.MOV.U32 R3, RZ, RZ, R17 ;  /* 0x000000ffff037224 */ /* 0x000fe200078e0011 */
[----:B------:R-:W-:Y:S01]  /*fbd0*/  IADD3 R5, P0, RZ, -R6, RZ ;  /* 0x80000006ff057210 */ /* 0x000fe20007f1e0ff */
[----:B------:R-:W-:Y:S01]  /*fbe0*/  ULDC UR7, c[0x0][0x150] ;  /* 0x0000540000077ab9 */ /* 0x000fe20000000800 */
[----:B0-----:R-:W-:Y:S01]  /*fbf0*/  I2FP.F32.U32 R7, R12 ;  /* 0x0000000c00077245 */ /* 0x001fe20000201000 */
[----:B------:R-:W0:Y:S01]  /*fc00*/  LDC R19, c[0x0][0x144] ;  /* 0x00005100ff137b82 */ /* 0x000e220000000800 */
[----:B------:R-:W-:Y:S01]  /*fc10*/  ULDC.64 UR10, c[0x0][0x640] ;  /* 0x00019000000a7ab9 */ /* 0x000fe20000000a00 */
[----:B------:R-:W-:Y:S01]  /*fc20*/  IMAD.X R2, RZ, RZ, ~R2, P0 ;  /* 0x000000ffff027224 */ /* 0x000fe200000e0e02 */
[----:B------:R-:W-:-:S03]  /*fc30*/  ISETP.NE.U32.AND P0, PT, RZ, UR10, PT ;  /* 0x0000000aff007c0c */ /* 0x000fc6000bf05070 */
[----:B------:R-:W-:Y:S01]  /*fc40*/  IMAD R4, R2, UR8, RZ ;  /* 0x0000000802047c24 */ /* 0x000fe2000f8e02ff */
[----:B------:R-:W-:Y:S01]  /*fc50*/  ISETP.NE.AND.EX P0, PT, RZ, UR11, PT, P0 ;  /* 0x0000000bff007c0c */ /* 0x000fe2000bf05300 */
[----:B------:R-:W-:Y:S01]  /*fc60*/  IMAD.MOV.U32 R2, RZ, RZ, R16 ;  /* 0x000000ffff027224 */ /* 0x000fe200078e0010 */
[----:B------:R-:W2:Y:S03]  /*fc70*/  LDC R13, c[0x0][0x148] ;  /* 0x00005200ff0d7b82 */ /* 0x000ea60000000800 */
[----:B------:R-:W-:Y:S01]  /*fc80*/  IMAD.WIDE.U32 R2, R5, UR8, R2 ;  /* 0x0000000805027c25 */ /* 0x000fe2000f8e0002 */
[----:B------:R-:W-:-:S03]  /*fc90*/  ULDC UR8, c[0x0][0x154] ;  /* 0x0000550000087ab9 */ /* 0x000fc60000000800 */
[----:B------:R-:W-:Y:S02]  /*fca0*/  IMAD R5, R5, UR9, R4 ;  /* 0x0000000905057c24 */ /* 0x000fe4000f8e0204 */
[----:B------:R-:W-:Y:S01]  /*fcb0*/  FMUL R4, R7, UR7 ;  /* 0x0000000707047c20 */ /* 0x000fe20008400000 */
[----:B------:R-:W-:Y:S01]  /*fcc0*/  ULDC UR7, c[0x0][0x618] ;  /* 0x0001860000077ab9 */ /* 0x000fe20000000800 */
[----:B------:R-:W-:Y:S01]  /*fcd0*/  ULDC UR9, c[0x0][0x608] ;  /* 0x0001820000097ab9 */ /* 0x000fe20000000800 */
[----:B------:R-:W-:-:S03]  /*fce0*/  IMAD.IADD R3, R3, 0x1, R5 ;  /* 0x0000000103037824 */ /* 0x000fc600078e0205 */
[----:B------:R-:W3:Y:S02]  /*fcf0*/  F2I.U32.TRUNC.NTZ R4, R4 ;  /* 0x0000000400047305 */ /* 0x000ee4000020f000 */
[----:B------:R-:W-:Y:S02]  /*fd00*/  SHF.R.U64 R7, R2, UR7, R3 ;  /* 0x0000000702077c19 */ /* 0x000fe40008001203 */
[----:B-1----:R-:W-:-:S05]  /*fd10*/  I2FP.F32.U32 R2, R10 ;  /* 0x0000000a00027245 */ /* 0x002fca0000201000 */
[----:B------:R-:W-:Y:S01]  /*fd20*/  FMUL R5, R2, UR8 ;  /* 0x0000000802057c20 */ /* 0x000fe20008400000 */
[----:B------:R-:W-:Y:S01]  /*fd30*/  SHF.R.U32.HI R2, RZ, UR7, R3 ;  /* 0x00000007ff027c19 */ /* 0x000fe20008011603 */
[----:B------:R-:W-:Y:S02]  /*fd40*/  ULDC UR7, c[0x0][0x658] ;  /* 0x0001960000077ab9 */ /* 0x000fe40000000800 */
[----:B------:R1:W4:Y:S01]  /*fd50*/  F2I.U32.TRUNC.NTZ R16, R5 ;  /* 0x0000000500107305 */ /* 0x000322000020f000 */
[----:B------:R-:W-:Y:S01]  /*fd60*/  SHF.R.U64 R15, R7, UR9, R2 ;  /* 0x00000009070f7c19 */ /* 0x000fe20008001202 */
[----:B---3--:R-:W-:Y:S01]  /*fd70*/  IMAD.MOV R4, RZ, RZ, -R4 ;  /* 0x000000ffff047224 */ /* 0x008fe200078e0a04 */
[----:B------:R-:W-:-:S03]  /*fd80*/  SHF.R.U32.HI R2, RZ, UR9, R2 ;  /* 0x00000009ff027c19 */ /* 0x000fc60008011602 */
[----:B0-----:R-:W-:Y:S01]  /*fd90*/  IMAD R12, R19, R4, R12 ;  /* 0x00000004130c7224 */ /* 0x001fe200078e020c */
[--C-:B------:R-:W-:Y:S02]  /*fda0*/  SHF.R.U64 R14, R15, UR7, R2.reuse ;  /* 0x000000070f0e7c19 */ /* 0x100fe40008001202 */
[----:B------:R-:W-:-:S03]  /*fdb0*/  SHF.R.U32.HI R17, RZ, UR7, R2 ;  /* 0x00000007ff117c19 */ /* 0x000fc60008011602 */
[----:B------:R-:W-:Y:S02]  /*fdc0*/  IMAD.MOV.U32 R2, RZ, RZ, R14 ;  /* 0x000000ffff027224 */ /* 0x000fe400078e000e */
[----:B------:R-:W-:Y:S01]  /*fdd0*/  IMAD.MOV.U32 R3, RZ, RZ, R17 ;  /* 0x000000ffff037224 */ /* 0x000fe200078e0011 */
[----:B-12-4-:R-:W-:Y:S06]  /*fde0*/  @!P0 BRA `(.L_x_314) ;  /* 0x0000000000288947 */ /* 0x016fec0003800000 */
[----:B------:R-:W-:Y:S02]  /*fdf0*/  ULDC UR7, c[0x0][0x64c] ;  /* 0x0001930000077ab9 */ /* 0x000fe40000000800 */
[----:B------:R-:W-:-:S05]  /*fe00*/  IADD3 R3, P0, R14, UR7, RZ ;  /* 0x000000070e037c10 */ /* 0x000fca000ff1e0ff */
[----:B------:R-:W-:-:S04]  /*fe10*/  IMAD.X R17, RZ, RZ, R17, P0 ;  /* 0x000000ffff117224 */ /* 0x000fc800000e0611 */
[----:B------:R-:W-:-:S04]  /*fe20*/  IMAD.WIDE.U32 R4, R17, UR10, RZ ;  /* 0x0000000a11047c25 */ /* 0x000fc8000f8e00ff */
[----:B------:R-:W-:-:S04]  /*fe30*/  IMAD.WIDE.U32 R4, P0, R3, UR11, R4 ;  /* 0x0000000b03047c25 */ /* 0x000fc8000f800004 */
[----:B------:R-:W-:-:S04]  /*fe40*/  IMAD.WIDE.U32 R2, R3, UR10, RZ ;  /* 0x0000000a03027c25 */ /* 0x000fc8000f8e00ff */
[----:B------:R-:W-:Y:S01]  /*fe50*/  IMAD.MOV.U32 R2, RZ, RZ, R5 ;  /* 0x000000ffff027224 */ /* 0x000fe200078e0005 */
[----:B------:R-:W-:Y:S01]  /*fe60*/  IADD3 RZ, P1, R3, R4, RZ ;  /* 0x0000000403ff7210 */ /* 0x000fe20007f3e0ff */
[----:B------:R-:W-:-:S04]  /*fe70*/  IMAD.X R3, RZ, RZ, RZ, P0 ;  /* 0x000000ffff037224 */ /* 0x000fc800000e06ff */
[----:B------:R-:W-:-:S08]  /*fe80*/  IMAD.WIDE.U32.X R2, R17, UR11, R2, P1 ;  /* 0x0000000b11027c25 */ /* 0x000fd000088e0402 */
.L_x_314:
[----:B------:R-:W-:Y:S01]  /*fe90*/  ULDC UR7, c[0x0][0x648] ;  /* 0x0001920000077ab9 */ /* 0x000fe20000000800 */
[----:B------:R-:W-:Y:S01]  /*fea0*/  LOP3.LUT R15, R15, UR6, RZ, 0xc0, !PT ;  /* 0x000000060f0f7c12 */ /* 0x000fe2000f8ec0ff */
[----:B------:R-:W-:Y:S01]  /*feb0*/  IMAD.MOV R16, RZ, RZ, -R16 ;  /* 0x000000ffff107224 */ /* 0x000fe200078e0a10 */
[----:B------:R-:W-:Y:S01]  /*fec0*/  SHF.R.U64 R2, R2, UR7, R3 ;  /* 0x0000000702027c19 */ /* 0x000fe20008001203 */
[----:B------:R-:W-:Y:S01]  /*fed0*/  ULDC UR7, c[0x0][0x638] ;  /* 0x00018e0000077ab9 */ /* 0x000fe20000000800 */
[----:B------:R-:W-:Y:S01]  /*fee0*/  LOP3.LUT R7, R7, UR4, RZ, 0xc0, !PT ;  /* 0x0000000407077c12 */ /* 0x000fe2000f8ec0ff */
[----:B------:R-:W-:Y:S01]  /*fef0*/  @P3 IMAD R12, R13, R16, R10 ;  /* 0x000000100d0c3224 */ /* 0x000fe200078e020a */
[----:B------:R-:W-:Y:S01]  /*ff00*/  ULDC UR8, c[0x0][0x610] ;  /* 0x0001840000087ab9 */ /* 0x000fe20000000800 */
[----:B------:R-:W-:Y:S02]  /*ff10*/  IMAD.MOV R3, RZ, RZ, -R2 ;  /* 0x000000ffff037224 */ /* 0x000fe400078e0a02 */
[----:B------:R-:W-:-:S02]  /*ff20*/  IMAD R5, R2, UR5, R15 ;  /* 0x0000000502057c24 */ /* 0x000fc4000f8e020f */
[----:B------:R-:W-:Y:S01]  /*ff30*/  IMAD R14, R3, UR7, R14 ;  /* 0x00000007030e7c24 */ /* 0x000fe2000f8e020e */
[----:B------:R-:W-:Y:S01]  /*ff40*/  ULDC UR7, c[0x0][0x600] ;  /* 0x0001800000077ab9 */ /* 0x000fe20000000800 */
[----:B------:R-:W-:Y:S02]  /*ff50*/  IMAD R5, R5, UR8, R12 ;  /* 0x0000000805057c24 */ /* 0x000fe4000f8e020c */
[----:B------:R-:W-:Y:S02]  /*ff60*/  IMAD R14, R14, UR7, R7 ;  /* 0x000000070e0e7c24 */ /* 0x000fe4000f8e0207 */
[----:B------:R-:W-:-:S03]  /*ff70*/  IMAD.MOV.U32 R2, RZ, RZ, 0x1 ;  /* 0x00000001ff027424 */ /* 0x000fc600078e00ff */
[----:B------:R-:W-:Y:S02]  /*ff80*/  SEL R7, R14, R5, !P3 ;  /* 0x000000050e077207 */ /* 0x000fe40005800000 */
[----:B------:R-:W-:-:S07]  /*ff90*/  SEL R5, R5, R14, !P3 ;  /* 0x0000000e05057207 */ /* 0x000fce0005800000 */
.L_x_312:
[----:B------:R-:W-:Y:S05]  /*ffa0*/  BSYNC B1 ;  /* 0x0000000000017941 */ /* 0x000fea0003800000 */
.L_x_311:
[----:B------:R-:W-:-:S13]  /*ffb0*/  LOP3.LUT P0, RZ, R2, 0xff, RZ, 0xc0, !PT ;  /* 0x000000ff02ff7812 */ /* 0x000fda000780c0ff */
[----:B------:R-:W-:Y:S05]  /*ffc0*/  @P0 BRA `(.L_x_315) ;  /* 0xfffffff4001c0947 */ /* 0x000fea000383ffff */
[----:B------:R-:W-:Y:S05]  /*ffd0*/  BSYNC B0 ;  /* 0x0000000000007941 */ /* 0x000fea0003800000 */
.L_x_304:
[----:B------:R-:W-:-:S03]  /*ffe0*/  UMOV UR7, 0xffffffff ;  /* 0xffffffff00077882 */ /* 0x000fc60000000000 */
[----:B------:R-:W-:Y:S05]  /*fff0*/  BRA.DIV UR7, `(.L_x_316) ;  /* 0x0000000e07207947 */ /* 0x000fea000b800000 */
[----:B------:R-:W-:-:S13]  /*10000*/  ELECT P0, URZ, PT ;  /* 0x00000000003f782f */ /* 0x000fda0003800000 */
.L_x_344:
[----:B------:R-:W-:Y:S04]  /*10010*/  BSSY B0, `(.L_x_317) ;  /* 0x00000aa000007945 */ /* 0x000fe80003800000 */
[----:B------:R-:W-:Y:S05]  /*10020*/  @!P0 BRA `(.L_x_318) ;  /* 0x0000000800a08947 */ /* 0x000fea0003800000 */
[----:B------:R-:W-:-:S04]  /*10030*/  ULOP3.LUT UR7, UR13, 0x2, URZ, 0xfc, !UPT ;  /* 0x000000020d077892 */ /* 0x000fc8000f8efc3f */
[----:B------:R-:W-:-:S06]  /*10040*/  UISETP.NE.AND UP0, UPT, UR7, 0x3, UPT ;  /* 0x000000030700788c */ /* 0x000fcc000bf05270 */
[----:B------:R-:W-:-:S13]  /*10050*/  PLOP3.LUT P0, PT, PT, PT, UP0, 0x80, 0x0 ;  /* 0x000000000000781c */ /* 0x000fda0003f0f008 */
[----:B------:R-:W-:Y:S05]  /*10060*/  @!P0 BRA `(.L_x_319) ;  /* 0x0000000000048947 */ /* 0x000fea0003800000 */
[----:B------:R-:W-:Y:S01]  /*10070*/  BPT.TRAP 0x1 ;  /* 0x000000040000795c */ /* 0x000fe20000300000 */
.L_x_319:
[----:B------:R-:W0:Y:S01]  /*10080*/  S2R R3, SR_CgaCtaId ;  /* 0x0000000000037919 */ /* 0x000e220000008800 */
[----:B------:R-:W-:Y:S02]  /*10090*/  MOV R2, 0x400 ;  /* 0x0000040000027802 */ /* 0x000fe40000000f00 */
[----:B------:R-:W-:Y:S02]  /*100a0*/  SHF.L.U32 R4, R0, 0x1f, RZ ;  /* 0x0000001f00047819 */ /* 0x000fe400000006ff */
[----:B0-----:R-:W-:-:S05]  /*100b0*/  LEA R2, R3, R2, 0x18 ;  /* 0x0000000203027211 */ /* 0x001fca00078ec0ff */
[----:B------:R-:W-:-:S04]  /*100c0*/  VIADD R2, R2, 0x90 ;  /* 0x0000009002027836 */ /* 0x000fc80000000000 */
[C---:B------:R-:W-:Y:S02]  /*100d0*/  IMAD R7, R9.reuse, 0x8, R2 ;  /* 0x0000000809077824 */ /* 0x040fe400078e0202 */
[----:B------:R-:W-:Y:S02]  /*100e0*/  VIADD R9, R9, 0x1 ;  /* 0x0000000109097836 */ /* 0x000fe40000000000 */
[----:B------:R-:W0:Y:S03]  /*100f0*/  SYNCS.PHASECHK.TRANS64.TRYWAIT P0, [R7+URZ], R4 ;  /* 0x00000004070075a7 */ /* 0x000e26000800017f */
[----:B------:R-:W-:-:S04]  /*10100*/  ISETP.NE.AND P1, PT, R9, 0x12, PT ;  /* 0x000000120900780c */ /* 0x000fc80003f25270 */
[----:B------:R-:W-:Y:S02]  /*10110*/  SEL R3, RZ, 0x1, P1 ;  /* 0x00000001ff037807 */ /* 0x000fe40000800000 */
[----:B------:R-:W-:Y:S02]  /*10120*/  SEL R9, R9, RZ, P1 ;  /* 0x000000ff09097207 */ /* 0x000fe40000800000 */
[----:B------:R-:W-:-:S03]  /*10130*/  LOP3.LUT R6, R0, R3, RZ, 0x3c, !PT ;  /* 0x0000000300067212 */ /* 0x000fc600078e3cff */
[----:B------:R-:W-:Y:S01]  /*10140*/  IMAD R8, R9, 0x8, R2 ;  /* 0x0000000809087824 */ /* 0x000fe200078e0202 */
[----:B------:R-:W-:Y:S01]  /*10150*/  SHF.L.U32 R5, R6, 0x1f, RZ ;  /* 0x0000001f06057819 */ /* 0x000fe200000006ff */
[----:B0-----:R-:W-:Y:S06]  /*10160*/  @!P0 BRA `(.L_x_320) ;  /* 0x0000000800e48947 */ /* 0x001fec0003800000 */
.L_x_345:
[----:B------:R-:W1:Y:S01]  /*10170*/  SYNCS.PHASECHK.TRANS64.TRYWAIT P0, [R8+URZ], R5 ;  /* 0x00000005080075a7 */ /* 0x000e62000800017f */
[----:B------:R-:W-:-:S05]  /*10180*/  VIADD R0, R9, 0x1 ;  /* 0x0000000109007836 */ /* 0x000fca0000000000 */
[----:B------:R-:W-:-:S04]  /*10190*/  ISETP.NE.AND P1, PT, R0, 0x12, PT ;  /* 0x000000120000780c */ /* 0x000fc80003f25270 */
[----:B------:R-:W-:Y:S02]  /*101a0*/  SEL R3, RZ, 0x1, P1 ;  /* 0x00000001ff037807 */ /* 0x000fe40000800000 */
[----:B0-----:R-:W-:Y:S02]  /*101b0*/  SEL R7, R0, RZ, P1 ;  /* 0x000000ff00077207 */ /* 0x001fe40000800000 */
[----:B------:R-:W-:-:S03]  /*101c0*/  LOP3.LUT R6, R6, R3, RZ, 0x3c, !PT ;  /* 0x0000000306067212 */ /* 0x000fc600078e3cff */
[----:B------:R-:W-:Y:S01]  /*101d0*/  IMAD R9, R7, 0x8, R2 ;  /* 0x0000000807097824 */ /* 0x000fe200078e0202 */
[----:B------:R-:W-:Y:S01]  /*101e0*/  SHF.L.U32 R4, R6, 0x1f, RZ ;  /* 0x0000001f06047819 */ /* 0x000fe200000006ff */
[----:B-1----:R-:W-:Y:S06]  /*101f0*/  @!P0 BRA `(.L_x_321) ;  /* 0x0000000800d48947 */ /* 0x002fec0003800000 */
.L_x_346:
[----:B------:R-:W1:Y:S01]  /*10200*/  SYNCS.PHASECHK.TRANS64.TRYWAIT P0, [R9+URZ], R4 ;  /* 0x00000004090075a7 */ /* 0x000e62000800017f */
[----:B------:R-:W-:-:S05]  /*10210*/  VIADD R0, R7, 0x1 ;  /* 0x0000000107007836 */ /* 0x000fca0000000000 */
[----:B------:R-:W-:-:S04]  /*10220*/  ISETP.NE.AND P1, PT, R0, 0x12, PT ;  /* 0x000000120000780c */ /* 0x000fc80003f25270 */
[----:B------:R-:W-:Y:S02]  /*10230*/  SEL R3, RZ, 0x1, P1 ;  /* 0x00000001ff037807 */ /* 0x000fe40000800000 */
[----:B------:R-:W-:Y:S02]  /*10240*/  SEL R7, R0, RZ, P1 ;  /* 0x000000ff00077207 */ /* 0x000fe40000800000 */
[----:B------:R-:W-:-:S03]  /*10250*/  LOP3.LUT R6, R6, R3, RZ, 0x3c, !PT ;  /* 0x0000000306067212 */ /* 0x000fc600078e3cff */
[----:B0-----:R-:W-:Y:S01]  /*10260*/  IMAD R8, R7, 0x8, R2 ;  /* 0x0000000807087824 */ /* 0x001fe200078e0202 */
[----:B------:R-:W-:Y:S01]  /*10270*/  SHF.L.U32 R5, R6, 0x1f, RZ ;  /* 0x0000001f06057819 */ /* 0x000fe200000006ff */
[----:B-1----:R-:W-:Y:S06]  /*10280*/  @!P0 BRA `(.L_x_322) ;  /* 0x0000000800c48947 */ /* 0x002fec0003800000 */
.L_x_347:
        /* <DEDUP_REMOVED lines=9> */
.L_x_348:
        /* <DEDUP_REMOVED lines=9> */
.L_x_349:
        /* <DEDUP_REMOVED lines=9> */
.L_x_350:
        /* <DEDUP_REMOVED lines=9> */
.L_x_351:
        /* <DEDUP_REMOVED lines=9> */
.L_x_352:
        /* <DEDUP_REMOVED lines=9> */
.L_x_353:
        /* <DEDUP_REMOVED lines=9> */
.L_x_354:
        /* <DEDUP_REMOVED lines=9> */
.L_x_355:
        /* <DEDUP_REMOVED lines=9> */
.L_x_356:
        /* <DEDUP_REMOVED lines=9> */
.L_x_357:
        /* <DEDUP_REMOVED lines=9> */
.L_x_358:
        /* <DEDUP_REMOVED lines=9> */
.L_x_359:
[----:B------:R-:W1:Y:S01]  /*10950*/  SYNCS.PHASECHK.TRANS64.TRYWAIT P0, [R8+URZ], R5 ;  /* 0x00000005080075a7 */ /* 0x000e62000800017f */
[----:B------:R-:W-:-:S05]  /*10960*/  VIADD R0, R7, 0x1 ;  /* 0x0000000107007836 */ /* 0x000fca0000000000 */
[----:B------:R-:W-:-:S04]  /*10970*/  ISETP.NE.AND P1, PT, R0, 0x12, PT ;  /* 0x000000120000780c */ /* 0x000fc80003f25270 */
[----:B------:R-:W-:Y:S02]  /*10980*/  SEL R3, RZ, 0x1, P1 ;  /* 0x00000001ff037807 */ /* 0x000fe40000800000 */
[----:B------:R-:W-:Y:S02]  /*10990*/  SEL R7, R0, RZ, P1 ;  /* 0x000000ff00077207 */ /* 0x000fe40000800000 */
[----:B0-----:R-:W-:-:S03]  /*109a0*/  LOP3.LUT R9, R6, R3, RZ, 0x3c, !PT ;  /* 0x0000000306097212 */ /* 0x001fc600078e3cff */
[----:B------:R-:W-:Y:S01]  /*109b0*/  IMAD R11, R7, 0x8, R2 ;  /* 0x00000008070b7824 */ /* 0x000fe200078e0202 */
[----:B------:R-:W-:Y:S01]  /*109c0*/  SHF.L.U32 R6, R9, 0x1f, RZ ;  /* 0x0000001f09067819 */ /* 0x000fe200000006ff */
[----:B-1----:R-:W-:Y:S06]  /*109d0*/  @!P0 BRA `(.L_x_335) ;  /* 0x0000000400f48947 */ /* 0x002fec0003800000 */
.L_x_360:
[----:B------:R-:W1:Y:S01]  /*109e0*/  SYNCS.PHASECHK.TRANS64.TRYWAIT P0, [R11+URZ], R6 ;  /* 0x000000060b0075a7 */ /* 0x000e62000800017f */
[----:B------:R-:W-:-:S05]  /*109f0*/  VIADD R0, R7, 0x1 ;  /* 0x0000000107007836 */ /* 0x000fca0000000000 */
[----:B------:R-:W-:-:S04]  /*10a00*/  ISETP.NE.AND P1, PT, R0, 0x12, PT ;  /* 0x000000120000780c */ /* 0x000fc80003f25270 */
[----:B------:R-:W-:Y:S02]  /*10a10*/  SEL R4, RZ, 0x1, P1 ;  /* 0x00000001ff047807 */ /* 0x000fe40000800000 */
[----:B------:R-:W-:Y:S02]  /*10a20*/  SEL R3, R0, RZ, P1 ;  /* 0x000000ff00037207 */ /* 0x000fe40000800000 */
[----:B------:R-:W-:Y:S01]  /*10a30*/  LOP3.LUT R0, R9, R4, RZ, 0x3c, !PT ;  /* 0x0000000409007212 */ /* 0x000fe200078e3cff */
[----:B-1----:R-:W-:Y:S06]  /*10a40*/  @!P0 BRA `(.L_x_336) ;  /* 0x0000000400ec8947 */ /* 0x002fec0003800000 */
.L_x_361:
[----:B------:R-:W-:Y:S01]  /*10a50*/  IMAD R3, R3, 0x8, R2 ;  /* 0x0000000803037824 */ /* 0x000fe200078e0202 */
[----:B------:R-:W-:-:S07]  /*10a60*/  SHF.L.U32 R0, R0, 0x1f, RZ ;  /* 0x0000001f00007819 */ /* 0x000fce00000006ff */
.L_x_337:
[----:B--2---:R2:W3:Y:S02]  /*10a70*/  SYNCS.PHASECHK.TRANS64.TRYWAIT P0, [R3+URZ], R0 ;  /* 0x00000000030075a7 */ /* 0x0044e4000800017f */
[----:B---3--:R-:W-:Y:S05]  /*10a80*/  @!P0 NANOSLEEP.SYNCS 0x989680 ;  /* 0x009896800000895d */ /* 0x008fea0003900000 */
[----:B------:R-:W3:Y:S02]  /*10a90*/  @!P0 SYNCS.PHASECHK.TRANS64 P0, [R3+URZ], R0 ;  /* 0x00000000030085a7 */ /* 0x000ee4000800007f */
[----:B---3--:R-:W-:Y:S05]  /*10aa0*/  @!P0 BRA `(.L_x_337) ;  /* 0xfffffffc00f08947 */ /* 0x008fea000383ffff */
.L_x_318:
[----:B------:R-:W-:Y:S05]  /*10ab0*/  BSYNC B0 ;  /* 0x0000000000007941 */ /* 0x000fea0003800000 */
.L_x_317:
[----:B------:R-:W-:Y:S05]  /*10ac0*/  EXIT ;  /* 0x000000000000794d */ /* 0x000fea0003800000 */
.L_x_22:
[----:B-1----:R-:W-:-:S04]  /*10ad0*/  IMAD.U32 R3, RZ, RZ, UR6 ;  /* 0x00000006ff037e24 */ /* 0x002fc8000f8e00ff */
[----:B------:R1:W2:Y:S03]  /*10ae0*/  SYNCS.PHASECHK.TRANS64.TRYWAIT P1, [R3+URZ], R0 ;  /* 0x00000000030075a7 */ /* 0x0002a6000802017f */
[----:B--2---:R-:W-:Y:S05]  /*10af0*/  @!P1 NANOSLEEP.SYNCS 0x989680 ;  /* 0x009896800000995d */ /* 0x004fea0003900000 */
[----:B------:R-:W2:Y:S02]  /*10b00*/  @!P1 SYNCS.PHASECHK.TRANS64 P1, [R3+URZ], R0 ;  /* 0x00000000030095a7 */ /* 0x000ea4000802007f */
[----:B--2---:R-:W-:Y:S05]  /*10b10*/  @!P1 BRA `(.L_x_22) ;  /* 0xfffffffc00ec9947 */ /* 0x004fea000383ffff */
[----:B------:R-:W-:Y:S05]  /*10b20*/  BRA `(.L_x_21) ;  /* 0xffffff1400187947 */ /* 0x000fea000383ffff */
.L_x_28:
[----:B-----5:R1:W-:Y:S02]  /*10b30*/  STL [R1+0x8c], R0 ;  /* 0x00008c0001007387 */ /* 0x0203e40000100800 */
[----:B-1----:R-:W-:-:S04]  /*10b40*/  IMAD.U32 R0, RZ, RZ, UR9 ;  /* 0x00000009ff007e24 */ /* 0x002fc8000f8e00ff */
[----:B------:R1:W3:Y:S03]  /*10b50*/  SYNCS.PHASECHK.TRANS64.TRYWAIT P1, [R0+URZ], R229 ;  /* 0x000000e5000075a7 */ /* 0x0002e6000802017f */
[----:B---3--:R-:W-:Y:S05]  /*10b60*/  @!P1 NANOSLEEP.SYNCS 0x989680 ;  /* 0x009896800000995d */ /* 0x008fea0003900000 */
[----:B------:R1:W3:Y:S02]  /*10b70*/  @!P1 SYNCS.PHASECHK.TRANS64 P1, [R0+URZ], R229 ;  /* 0x000000e5000095a7 */ /* 0x0002e4000802007f */
[----:B-1----:R1:W5:Y:S02]  /*10b80*/  LDL.LU R0, [R1+0x8c] ;  /* 0x00008c0001007983 */ /* 0x0023640000300800 */
[----:B-1-3--:R-:W-:Y:S05]  /*10b90*/  @!P1 BRA `(.L_x_28) ;  /* 0xfffffffc00e49947 */ /* 0x00afea000383ffff */
[----:B------:R-:W-:Y:S05]  /*10ba0*/  BRA `(.L_x_27) ;  /* 0xffffff2400787947 */ /* 0x000fea000383ffff */
.L_x_305:
[----:B------:R-:W-:Y:S01]  /*10bb0*/  BSSY B1, `(.L_x_338) ;  /* 0x0000006000017945 */ /* 0x000fe20003800000 */
[----:B------:R-:W-:-:S07]  /*10bc0*/  IMAD.MOV.U32 R2, RZ, RZ, -0x1 ;  /* 0xffffffffff027424 */ /* 0x000fce00078e00ff */
[----:B------:R-:W-:Y:S05]  /*10bd0*/  WARPSYNC.COLLECTIVE R2, `(.L_x_339) ;  /* 0x00000000020c7348 */ /* 0x000fea0003c00000 */
[----:B------:R-:W-:Y:S02]  /*10be0*/  ELECT P0, UR62, PT ;  /* 0x00000000003e782f */ /* 0x000fe40003800000 */
[----:B------:R-:W-:Y:S01]  /*10bf0*/  MOV R2, UR62 ;  /* 0x0000003e00027c02 */ /* 0x000fe20008000f00 */
[----:B------:R-:W-:Y:S10]  /*10c00*/  ENDCOLLECTIVE ;  /* 0x000000000000791b */ /* 0x000ff40003800000 */
.L_x_339:
[----:B------:R-:W-:Y:S05]  /*10c10*/  BSYNC B1 ;  /* 0x0000000000017941 */ /* 0x000fea0003800000 */
.L_x_338:
[----:B------:R-:W-:Y:S05]  /*10c20*/  BRA `(.L_x_340) ;  /* 0xffffffe800107947 */ /* 0x000fea000383ffff */
.L_x_308:
[----:B0-----:R0:W2:Y:S02]  /*10c30*/  SYNCS.PHASECHK.TRANS64.TRYWAIT P0, [R13+URZ+0x90], R4 ;  /* 0x000090040d0075a7 */ /* 0x0010a4000800017f */
[----:B--2---:R-:W-:Y:S05]  /*10c40*/  @!P0 NANOSLEEP.SYNCS 0x989680 ;  /* 0x009896800000895d */ /* 0x004fea0003900000 */
[----:B------:R-:W2:Y:S02]  /*10c50*/  @!P0 SYNCS.PHASECHK.TRANS64 P0, [R13+URZ+0x90], R4 ;  /* 0x000090040d0085a7 */ /* 0x000ea4000800007f */
[----:B--2---:R-:W-:Y:S05]  /*10c60*/  @!P0 BRA `(.L_x_308) ;  /* 0xfffffffc00f08947 */ /* 0x004fea000383ffff */
[----:B------:R-:W-:Y:S05]  /*10c70*/  BRA `(.L_x_341) ;  /* 0xffffffe800547947 */ /* 0x000fea000383ffff */
.L_x_316:
[----:B------:R-:W-:Y:S01]  /*10c80*/  BSSY B0, `(.L_x_342) ;  /* 0x0000006000007945 */ /* 0x000fe20003800000 */
[----:B------:R-:W-:-:S07]  /*10c90*/  IMAD.MOV.U32 R2, RZ, RZ, -0x1 ;  /* 0xffffffffff027424 */ /* 0x000fce00078e00ff */
[----:B------:R-:W-:Y:S05]  /*10ca0*/  WARPSYNC.COLLECTIVE R2, `(.L_x_343) ;  /* 0x00000000020c7348 */ /* 0x000fea0003c00000 */
[----:B------:R-:W-:Y:S02]  /*10cb0*/  ELECT P0, UR62, PT ;  /* 0x00000000003e782f */ /* 0x000fe40003800000 */
[----:B------:R-:W-:Y:S01]  /*10cc0*/  MOV R2, UR62 ;  /* 0x0000003e00027c02 */ /* 0x000fe20008000f00 */
[----:B------:R-:W-:Y:S10]  /*10cd0*/  ENDCOLLECTIVE ;  /* 0x000000000000791b */ /* 0x000ff40003800000 */
.L_x_343:
[----:B------:R-:W-:Y:S05]  /*10ce0*/  BSYNC B0 ;  /* 0x0000000000007941 */ /* 0x000fea0003800000 */
.L_x_342:
[----:B------:R-:W-:Y:S05]  /*10cf0*/  BRA `(.L_x_344) ;  /* 0xfffffff000c47947 */ /* 0x000fea000383ffff */
.L_x_320:
[----:B0-----:R0:W1:Y:S02]  /*10d00*/  SYNCS.PHASECHK.TRANS64.TRYWAIT P0, [R7+URZ], R4 ;  /* 0x00000004070075a7 */ /* 0x001064000800017f */
[----:B-1----:R-:W-:Y:S05]  /*10d10*/  @!P0 NANOSLEEP.SYNCS 0x989680 ;  /* 0x009896800000895d */ /* 0x002fea0003900000 */
[----:B------:R-:W1:Y:S02]  /*10d20*/  @!P0 SYNCS.PHASECHK.TRANS64 P0, [R7+URZ], R4 ;  /* 0x00000004070085a7 */ /* 0x000e64000800007f */
[----:B-1----:R-:W-:Y:S05]  /*10d30*/  @!P0 BRA `(.L_x_320) ;  /* 0xfffffffc00f08947 */ /* 0x002fea000383ffff */
[----:B------:R-:W-:Y:S05]  /*10d40*/  BRA `(.L_x_345) ;  /* 0xfffffff400087947 */ /* 0x000fea000383ffff */
.L_x_321:
[----:B0-----:R0:W1:Y:S02]  /*10d50*/  SYNCS.PHASECHK.TRANS64.TRYWAIT P0, [R8+URZ], R5 ;  /* 0x00000005080075a7 */ /* 0x001064000800017f */
[----:B-1----:R-:W-:Y:S05]  /*10d60*/  @!P0 NANOSLEEP.SYNCS 0x989680 ;  /* 0x009896800000895d */ /* 0x002fea0003900000 */
[----:B------:R-:W1:Y:S02]  /*10d70*/  @!P0 SYNCS.PHASECHK.TRANS64 P0, [R8+URZ], R5 ;  /* 0x00000005080085a7 */ /* 0x000e64000800007f */
[----:B-1----:R-:W-:Y:S05]  /*10d80*/  @!P0 BRA `(.L_x_321) ;  /* 0xfffffffc00f08947 */ /* 0x002fea000383ffff */
[----:B------:R-:W-:Y:S05]  /*10d90*/  BRA `(.L_x_346) ;  /* 0xfffffff400187947 */ /* 0x000fea000383ffff */
.L_x_322:
[----:B0-----:R0:W1:Y:S02]  /*10da0*/  SYNCS.PHASECHK.TRANS64.TRYWAIT P0, [R9+URZ], R4 ;  /* 0x00000004090075a7 */ /* 0x001064000800017f */
[----:B-1----:R-:W-:Y:S05]  /*10db0*/  @!P0 NANOSLEEP.SYNCS 0x989680 ;  /* 0x009896800000895d */ /* 0x002fea0003900000 */
[----:B------:R-:W1:Y:S02]  /*10dc0*/  @!P0 SYNCS.PHASECHK.TRANS64 P0, [R9+URZ], R4 ;  /* 0x00000004090085a7 */ /* 0x000e64000800007f */
[----:B-1----:R-:W-:Y:S05]  /*10dd0*/  @!P0 BRA `(.L_x_322) ;  /* 0xfffffffc00f08947 */ /* 0x002fea000383ffff */
[----:B------:R-:W-:Y:S05]  /*10de0*/  BRA `(.L_x_347) ;  /* 0xfffffff400287947 */ /* 0x000fea000383ffff */
.L_x_323:
[----:B0-----:R0:W1:Y:S02]  /*10df0*/  SYNCS.PHASECHK.TRANS64.TRYWAIT P0, [R8+URZ], R5 ;  /* 0x00000005080075a7 */ /* 0x001064000800017f */
[----:B-1----:R-:W-:Y:S05]  /*10e00*/  @!P0 NANOSLEEP.SYNCS 0x989680 ;  /* 0x009896800000895d */ /* 0x002fea0003900000 */
[----:B------:R-:W1:Y:S02]  /*10e10*/  @!P0 SYNCS.PHASECHK.TRANS64 P0, [R8+URZ], R5 ;  /* 0x00000005080085a7 */ /* 0x000e64000800007f */
[----:B-1----:R-:W-:Y:S05]  /*10e20*/  @!P0 BRA `(.L_x_323) ;  /* 0xfffffffc00f08947 */ /* 0x002fea000383ffff */
[----:B------:R-:W-:Y:S05]  /*10e30*/  BRA `(.L_x_348) ;  /* 0xfffffff400387947 */ /* 0x000fea000383ffff */
.L_x_324:
[----:B0-----:R0:W1:Y:S02]  /*10e40*/  SYNCS.PHASECHK.TRANS64.TRYWAIT P0, [R9+URZ], R4 ;  /* 0x00000004090075a7 */ /* 0x001064000800017f */
[----:B-1----:R-:W-:Y:S05]  /*10e50*/  @!P0 NANOSLEEP.SYNCS 0x989680 ;  /* 0x009896800000895d */ /* 0x002fea0003900000 */
[----:B------:R-:W1:Y:S02]  /*10e60*/  @!P0 SYNCS.PHASECHK.TRANS64 P0, [R9+URZ], R4 ;  /* 0x00000004090085a7 */ /* 0x000e64000800007f */
[----:B-1----:R-:W-:Y:S05]  /*10e70*/  @!P0 BRA `(.L_x_324) ;  /* 0xfffffffc00f08947 */ /* 0x002fea000383ffff */
[----:B------:R-:W-:Y:S05]  /*10e80*/  BRA `(.L_x_349) ;  /* 0xfffffff400487947 */ /* 0x000fea000383ffff */
.L_x_325:
[----:B0-----:R0:W1:Y:S02]  /*10e90*/  SYNCS.PHASECHK.TRANS64.TRYWAIT P0, [R8+URZ], R5 ;  /* 0x00000005080075a7 */ /* 0x001064000800017f */
[----:B-1----:R-:W-:Y:S05]  /*10ea0*/  @!P0 NANOSLEEP.SYNCS 0x989680 ;  /* 0x009896800000895d */ /* 0x002fea0003900000 */
[----:B------:R-:W1:Y:S02]  /*10eb0*/  @!P0 SYNCS.PHASECHK.TRANS64 P0, [R8+URZ], R5 ;  /* 0x00000005080085a7 */ /* 0x000e64000800007f */
[----:B-1----:R-:W-:Y:S05]  /*10ec0*/  @!P0 BRA `(.L_x_325) ;  /* 0xfffffffc00f08947 */ /* 0x002fea000383ffff */
[----:B------:R-:W-:Y:S05]  /*10ed0*/  BRA `(.L_x_350) ;  /* 0xfffffff400587947 */ /* 0x000fea000383ffff */
.L_x_326:
[----:B0-----:R0:W1:Y:S02]  /*10ee0*/  SYNCS.PHASECHK.TRANS64.TRYWAIT P0, [R9+URZ], R4 ;  /* 0x00000004090075a7 */ /* 0x001064000800017f */
[----:B-1----:R-:W-:Y:S05]  /*10ef0*/  @!P0 NANOSLEEP.SYNCS 0x989680 ;  /* 0x009896800000895d */ /* 0x002fea0003900000 */
[----:B------:R-:W1:Y:S02]  /*10f00*/  @!P0 SYNCS.PHASECHK.TRANS64 P0, [R9+URZ], R4 ;  /* 0x00000004090085a7 */ /* 0x000e64000800007f */
[----:B-1----:R-:W-:Y:S05]  /*10f10*/  @!P0 BRA `(.L_x_326) ;  /* 0xfffffffc00f08947 */ /* 0x002fea000383ffff */
[----:B------:R-:W-:Y:S05]  /*10f20*/  BRA `(.L_x_351) ;  /* 0xfffffff400687947 */ /* 0x000fea000383ffff */
.L_x_327:
[----:B0-----:R0:W1:Y:S02]  /*10f30*/  SYNCS.PHASECHK.TRANS64.TRYWAIT P0, [R8+URZ], R5 ;  /* 0x00000005080075a7 */ /* 0x001064000800017f */
[----:B-1----:R-:W-:Y:S05]  /*10f40*/  @!P0 NANOSLEEP.SYNCS 0x989680 ;  /* 0x009896800000895d */ /* 0x002fea0003900000 */
[----:B------:R-:W1:Y:S02]  /*10f50*/  @!P0 SYNCS.PHASECHK.TRANS64 P0, [R8+URZ], R5 ;  /* 0x00000005080085a7 */ /* 0x000e64000800007f */
[----:B-1----:R-:W-:Y:S05]  /*10f60*/  @!P0 BRA `(.L_x_327) ;  /* 0xfffffffc00f08947 */ /* 0x002fea000383ffff */
[----:B------:R-:W-:Y:S05]  /*10f70*/  BRA `(.L_x_352) ;  /* 0xfffffff400787947 */ /* 0x000fea000383ffff */
.L_x_328:
[----:B0-----:R0:W1:Y:S02]  /*10f80*/  SYNCS.PHASECHK.TRANS64.TRYWAIT P0, [R9+URZ], R4 ;  /* 0x00000004090075a7 */ /* 0x001064000800017f */
[----:B-1----:R-:W-:Y:S05]  /*10f90*/  @!P0 NANOSLEEP.SYNCS 0x989680 ;  /* 0x009896800000895d */ /* 0x002fea0003900000 */
[----:B------:R-:W1:Y:S02]  /*10fa0*/  @!P0 SYNCS.PHASECHK.TRANS64 P0, [R9+URZ], R4 ;  /* 0x00000004090085a7 */ /* 0x000e64000800007f */
[----:B-1----:R-:W-:Y:S05]  /*10fb0*/  @!P0 BRA `(.L_x_328) ;  /* 0xfffffffc00f08947 */ /* 0x002fea000383ffff */
[----:B------:R-:W-:Y:S05]  /*10fc0*/  BRA `(.L_x_353) ;  /* 0xfffffff400887947 */ /* 0x000fea000383ffff */
.L_x_329:
[----:B0-----:R0:W1:Y:S02]  /*10fd0*/  SYNCS.PHASECHK.TRANS64.TRYWAIT P0, [R8+URZ], R5 ;  /* 0x00000005080075a7 */ /* 0x001064000800017f */
[----:B-1----:R-:W-:Y:S05]  /*10fe0*/  @!P0 NANOSLEEP.SYNCS 0x989680 ;  /* 0x009896800000895d */ /* 0x002fea0003900000 */
[----:B------:R-:W1:Y:S02]  /*10ff0*/  @!P0 SYNCS.PHASECHK.TRANS64 P0, [R8+URZ], R5 ;  /* 0x00000005080085a7 */ /* 0x000e64000800007f */
[----:B-1----:R-:W-:Y:S05]  /*11000*/  @!P0 BRA `(.L_x_329) ;  /* 0xfffffffc00f08947 */ /* 0x002fea000383ffff */
[----:B------:R-:W-:Y:S05]  /*11010*/  BRA `(.L_x_354) ;  /* 0xfffffff400987947 */ /* 0x000fea000383ffff */
.L_x_330:
[----:B0-----:R0:W1:Y:S02]  /*11020*/  SYNCS.PHASECHK.TRANS64.TRYWAIT P0, [R9+URZ], R4 ;  /* 0x00000004090075a7 */ /* 0x001064000800017f */
[----:B-1----:R-:W-:Y:S05]  /*11030*/  @!P0 NANOSLEEP.SYNCS 0x989680 ;  /* 0x009896800000895d */ /* 0x002fea0003900000 */
[----:B------:R-:W1:Y:S02]  /*11040*/  @!P0 SYNCS.PHASECHK.TRANS64 P0, [R9+URZ], R4 ;  /* 0x00000004090085a7 */ /* 0x000e64000800007f */
[----:B-1----:R-:W-:Y:S05]  /*11050*/  @!P0 BRA `(.L_x_330) ;  /* 0xfffffffc00f08947 */ /* 0x002fea000383ffff */
[----:B------:R-:W-:Y:S05]  /*11060*/  BRA `(.L_x_355) ;  /* 0xfffffff400a87947 */ /* 0x000fea000383ffff */
.L_x_331:
[----:B0-----:R0:W1:Y:S02]  /*11070*/  SYNCS.PHASECHK.TRANS64.TRYWAIT P0, [R8+URZ], R5 ;  /* 0x00000005080075a7 */ /* 0x001064000800017f */
[----:B-1----:R-:W-:Y:S05]  /*11080*/  @!P0 NANOSLEEP.SYNCS 0x989680 ;  /* 0x009896800000895d */ /* 0x002fea0003900000 */
[----:B------:R-:W1:Y:S02]  /*11090*/  @!P0 SYNCS.PHASECHK.TRANS64 P0, [R8+URZ], R5 ;  /* 0x00000005080085a7 */ /* 0x000e64000800007f */
[----:B-1----:R-:W-:Y:S05]  /*110a0*/  @!P0 BRA `(.L_x_331) ;  /* 0xfffffffc00f08947 */ /* 0x002fea000383ffff */
[----:B------:R-:W-:Y:S05]  /*110b0*/  BRA `(.L_x_356) ;  /* 0xfffffff400b87947 */ /* 0x000fea000383ffff */
.L_x_332:
[----:B0-----:R0:W1:Y:S02]  /*110c0*/  SYNCS.PHASECHK.TRANS64.TRYWAIT P0, [R9+URZ], R4 ;  /* 0x00000004090075a7 */ /* 0x001064000800017f */
[----:B-1----:R-:W-:Y:S05]  /*110d0*/  @!P0 NANOSLEEP.SYNCS 0x989680 ;  /* 0x009896800000895d */ /* 0x002fea0003900000 */
[----:B------:R-:W1:Y:S02]  /*110e0*/  @!P0 SYNCS.PHASECHK.TRANS64 P0, [R9+URZ], R4 ;  /* 0x00000004090085a7 */ /* 0x000e64000800007f */
[----:B-1----:R-:W-:Y:S05]  /*110f0*/  @!P0 BRA `(.L_x_332) ;  /* 0xfffffffc00f08947 */ /* 0x002fea000383ffff */
[----:B------:R-:W-:Y:S05]  /*11100*/  BRA `(.L_x_357) ;  /* 0xfffffff400c87947 */ /* 0x000fea000383ffff */
.L_x_333:
[----:B0-----:R0:W1:Y:S02]  /*11110*/  SYNCS.PHASECHK.TRANS64.TRYWAIT P0, [R8+URZ], R5 ;  /* 0x00000005080075a7 */ /* 0x001064000800017f */
[----:B-1----:R-:W-:Y:S05]  /*11120*/  @!P0 NANOSLEEP.SYNCS 0x989680 ;  /* 0x009896800000895d */ /* 0x002fea0003900000 */
[----:B------:R-:W1:Y:S02]  /*11130*/  @!P0 SYNCS.PHASECHK.TRANS64 P0, [R8+URZ], R5 ;  /* 0x00000005080085a7 */ /* 0x000e64000800007f */
[----:B-1----:R-:W-:Y:S05]  /*11140*/  @!P0 BRA `(.L_x_333) ;  /* 0xfffffffc00f08947 */ /* 0x002fea000383ffff */
[----:B------:R-:W-:Y:S05]  /*11150*/  BRA `(.L_x_358) ;  /* 0xfffffff400d87947 */ /* 0x000fea000383ffff */
.L_x_334:
[----:B0-----:R0:W1:Y:S02]  /*11160*/  SYNCS.PHASECHK.TRANS64.TRYWAIT P0, [R9+URZ], R4 ;  /* 0x00000004090075a7 */ /* 0x001064000800017f */
[----:B-1----:R-:W-:Y:S05]  /*11170*/  @!P0 NANOSLEEP.SYNCS 0x989680 ;  /* 0x009896800000895d */ /* 0x002fea0003900000 */
[----:B------:R-:W1:Y:S02]  /*11180*/  @!P0 SYNCS.PHASECHK.TRANS64 P0, [R9+URZ], R4 ;  /* 0x00000004090085a7 */ /* 0x000e64000800007f */
[----:B-1----:R-:W-:Y:S05]  /*11190*/  @!P0 BRA `(.L_x_334) ;  /* 0xfffffffc00f08947 */ /* 0x002fea000383ffff */
[----:B------:R-:W-:Y:S05]  /*111a0*/  BRA `(.L_x_359) ;  /* 0xfffffff400e87947 */ /* 0x000fea000383ffff */
.L_x_335:
[----:B0-----:R0:W1:Y:S02]  /*111b0*/  SYNCS.PHASECHK.TRANS64.TRYWAIT P0, [R8+URZ], R5 ;  /* 0x00000005080075a7 */ /* 0x001064000800017f */
[----:B-1----:R-:W-:Y:S05]  /*111c0*/  @!P0 NANOSLEEP.SYNCS 0x989680 ;  /* 0x009896800000895d */ /* 0x002fea0003900000 */
[----:B------:R-:W1:Y:S02]  /*111d0*/  @!P0 SYNCS.PHASECHK.TRANS64 P0, [R8+URZ], R5 ;  /* 0x00000005080085a7 */ /* 0x000e64000800007f */
[----:B-1----:R-:W-:Y:S05]  /*111e0*/  @!P0 BRA `(.L_x_335) ;  /* 0xfffffffc00f08947 */ /* 0x002fea000383ffff */
[----:B------:R-:W-:Y:S05]  /*111f0*/  BRA `(.L_x_360) ;  /* 0xfffffff400f87947 */ /* 0x000fea000383ffff */
.L_x_336:
[----:B-1----:R1:W2:Y:S02]  /*11200*/  SYNCS.PHASECHK.TRANS64.TRYWAIT P0, [R11+URZ], R6 ;  /* 0x000000060b0075a7 */ /* 0x0022a4000800017f */
[----:B--2---:R-:W-:Y:S05]  /*11210*/  @!P0 NANOSLEEP.SYNCS 0x989680 ;  /* 0x009896800000895d */ /* 0x004fea0003900000 */
[----:B------:R-:W2:Y:S02]  /*11220*/  @!P0 SYNCS.PHASECHK.TRANS64 P0, [R11+URZ], R6 ;  /* 0x000000060b0085a7 */ /* 0x000ea4000800007f */
[----:B--2---:R-:W-:Y:S05]  /*11230*/  @!P0 BRA `(.L_x_336) ;  /* 0xfffffffc00f08947 */ /* 0x004fea000383ffff */
[----:B------:R-:W-:Y:S05]  /*11240*/  BRA `(.L_x_361) ;  /* 0xfffffff800007947 */ /* 0x000fea000383ffff */
.L_x_362:
[----:B------:R-:W-:-:S00]  /*11250*/  BRA `(.L_x_362) ;  /* 0xfffffffc00fc7947 */ /* 0x000fc0000383ffff */
[----:B------:R-:W-:-:S00]  /*11260*/  NOP ;  /* 0x0000000000007918 */ /* 0x000fc00000000000 */
        /* <DEDUP_REMOVED lines=9> */
.L_x_363:


//--------------------- .nv.shared._ZN7cutlass13device_kernelINS_4gemm6kernel13GemmUniversalIN4cute5tupleIJiiiiEEENS1_10collective13CollectiveMmaINS1_37MainloopSm90TmaGmmaWarpSpecializedFP8ILi18ENS5_IJNS4_1CILi1EEENSA_ILi8EEESB_EEENS1_35KernelTmaWarpSpecializedCooperativeEEENS5_IJNSA_ILi128EEENSA_ILi256EEENSA_ILi32EEEEEENS_12float_e4m3_tENS5_IJlSB_lEEESK_SL_NS4_8TiledMMAINS4_8MMA_AtomIJNS4_4SM904GMMA31MMA_64x256x32_F32E4M3E4M3_SS_TNILNSP_7ScaleInE1ELSR_1EEEEEENS4_6LayoutINS5_IJNSA_ILi2EEESB_SB_EEENS5_IJSB_NSA_ILi0EEESX_EEEEENS5_IJNS4_10UnderscoreES10_S10_EEEEENS4_23SM90_TMA_LOAD_MULTICASTENS4_14ComposedLayoutINS4_7SwizzleILi1ELi4ELi3EEENS4_18smem_ptr_flag_bitsILi8EEENSU_INS5_IJSC_SI_EEENS5_IJSI_SB_EEEEEEEvNS4_8identityENS4_13SM90_TMA_LOADES1C_vS1D_EENS_8epilogue10collective6detail29Sm90TmaWarpSpecializedAdapterINS1H_15DefaultEpilogueISK_SL_SL_NS1G_6thread17LinearCombinationISK_Li1EffLNS1L_9ScaleType4KindE0ELNS_15FloatRoundStyleE2ESK_EENS1_15EpilogueDefaultEEEEEvvEEEEvNT_6ParamsE --------------------------
	.section	.nv.shared._ZN7cutlass13device_kernelINS_4gemm6kernel13GemmUniversalIN4cute5tupleIJiiiiEEENS1_10collective13CollectiveMmaINS1_37MainloopSm90TmaGmmaWarpSpecializedFP8ILi18ENS5_IJNS4_1CILi1EEENSA_ILi8EEESB_EEENS1_35KernelTmaWarpSpecializedCooperativeEEENS5_IJNSA_ILi128EEENSA_ILi256EEENSA_ILi32EEEEEENS_12float_e4m3_tENS5_IJlSB_lEEESK_SL_NS4_8TiledMMAINS4_8MMA_AtomIJNS4_4SM904GMMA31MMA_64x256x32_F32E4M3E4M3_SS_TNILNSP_7ScaleInE1ELSR_1EEEEEENS4_6LayoutINS5_IJNSA_ILi2EEESB_SB_EEENS5_IJSB_NSA_ILi0EEESX_EEEEENS5_IJNS4_10UnderscoreES10_S10_EEEEENS4_23SM90_TMA_LOAD_MULTICASTENS4_14ComposedLayoutINS4_7SwizzleILi1ELi4ELi3EEENS4_18smem_ptr_flag_bitsILi8EEENSU_INS5_IJSC_SI_EEENS5_IJSI_SB_EEEEEEEvNS4_8identityENS4_13SM90_TMA_LOADES1C_vS1D_EENS_8epilogue10collective6detail29Sm90TmaWarpSpecializedAdapterINS1H_15DefaultEpilogueISK_SL_SL_NS1G_6thread17LinearCombinationISK_Li1EffLNS1L_9ScaleType4KindE0ELNS_15FloatRoundStyleE2ESK_EENS1_15EpilogueDefaultEEEEEvvEEEEvNT_6ParamsE,"aw",@nobits
	.sectionflags	@""
	.align	16
	.zero		1024


//--------------------- .nv.shared.reserved.0     --------------------------
	.section	.nv.shared.reserved.0,"aw",@nobits
	.weak		__nv_reservedSMEM_offset_0_alias
	.size		__nv_reservedSMEM_offset_0_alias, 0, 0
	.other		__nv_reservedSMEM_offset_0_alias,@"STO_CUDA_RESERVED_SHARED STV_DEFAULT"
__nv_reservedSMEM_offset_0_alias:
	.zero		0


//--------------------- .nv.global                --------------------------
	.section	.nv.global,"aw",@nobits
.nv.global:
	.type		_ZN40_INTERNAL_15a17562_4_k_cu_2ca08966_183534cute1_E,@object
	.size		_ZN40_INTERNAL_15a17562_4_k_cu_2ca08966_183534cute1_E,(_ZN40_INTERNAL_15a17562_4_k_cu_2ca08966_183534cuda3std3__45__cpo6cbeginE - _ZN40_INTERNAL_15a17562_4_k_cu_2ca08966_183534cute1_E)
_ZN40_INTERNAL_15a17562_4_k_cu_2ca08966_183534cute1_E:
	.zero		1
	.type		_ZN40_INTERNAL_15a17562_4_k_cu_2ca08966_183534cuda3std3__45__cpo6cbeginE,@object
	.size		_ZN40_INTERNAL_15a17562_4_k_cu_2ca08966_183534cuda3std3__45__cpo6cbeginE,(_ZN40_INTERNAL_15a17562_4_k_cu_2ca08966_183534cuda3std3__48in_placeE - _ZN40_INTERNAL_15a17562_4_k_cu_2ca08966_183534cuda3std3__45__cpo6cbeginE)
_ZN40_INTERNAL_15a17562_4_k_cu_2ca08966_183534cuda3std3__45__cpo6cbeginE:
	.zero		1
	.type		_ZN40_INTERNAL_15a17562_4_k_cu_2ca08966_183534cuda3std3__48in_placeE,@object
	.size		_ZN40_INTERNAL_15a17562_4_k_cu_2ca08966_183534cuda3std3__48in_placeE,(_ZN40_INTERNAL_15a17562_4_k_cu_2ca08966_183534cuda3std6ranges3__45__cpo9iter_moveE - _ZN40_INTERNAL_15a17562_4_k_cu_2ca08966_183534cuda3std3__48in_placeE)
_ZN40_INTERNAL_15a17562_4_k_cu_2ca08966_183534cuda3std3__48in_placeE:
	.zero		1
	.type		_ZN40_INTERNAL_15a17562_4_k_cu_2ca08966_183534cuda3std6ranges3__45__cpo9iter_moveE,@object
	.size		_ZN40_INTERNAL_15a17562_4_k_cu_2ca08966_183534cuda3std6ranges3__45__cpo9iter_moveE,(_ZN40_INTERNAL_15a17562_4_k_cu_2ca08966_183534cuda3std3__45__cpo5beginE - _ZN40_INTERNAL_15a17562_4_k_cu_2ca08966_183534cuda3std6ranges3__45__cpo9iter_moveE)
_ZN40_INTERNAL_15a17562_4_k_cu_2ca08966_183534cuda3std6ranges3__45__cpo9iter_moveE:
	.zero		1
	.type		_ZN40_INTERNAL_15a17562_4_k_cu_2ca08966_183534cuda3std3__45__cpo5beginE,@object
	.size		_ZN40_INTERNAL_15a17562_4_k_cu_2ca08966_183534cuda3std3__45__cpo5beginE,(_ZN40_INTERNAL_15a17562_4_k_cu_2ca08966_183534cuda3std3__442_GLOBAL__N__15a17562_4_k_cu_2ca08966_183536ignoreE - _ZN40_INTERNAL_15a17562_4_k_cu_2ca08966_183534cuda3std3__45__cpo5beginE)
_ZN40_INTERNAL_15a17562_4_k_cu_2ca08966_183534cuda3std3__45__cpo5beginE:
	.zero		1
	.type		_ZN40_INTERNAL_15a17562_4_k_cu_2ca08966_183534cuda3std3__442_GLOBAL__N__15a17562_4_k_cu_2ca08966_183536ignoreE,@object
	.size		_ZN40_INTERNAL_15a17562_4_k_cu_2ca08966_183534cuda3std3__442_GLOBAL__N__15a17562_4_k_cu_2ca08966_183536ignoreE,(_ZN40_INTERNAL_15a17562_4_k_cu_2ca08966_183534cute7productE - _ZN40_INTERNAL_15a17562_4_k_cu_2ca08966_183534cuda3std3__442_GLOBAL__N__15a17562_4_k_cu_2ca08966_183536ignoreE)
_ZN40_INTERNAL_15a17562_4_k_cu_2ca08966_183534cuda3std3__442_GLOBAL__N__15a17562_4_k_cu_2ca08966_183536ignoreE:
	.zero		1
	.type		_ZN40_INTERNAL_15a17562_4_k_cu_2ca08966_183534cute7productE,@object
	.size		_ZN40_INTERNAL_15a17562_4_k_cu_2ca08966_183534cute7productE,(_ZN40_INTERNAL_15a17562_4_k_cu_2ca08966_183534cuda3std3__45__cpo3endE - _ZN40_INTERNAL_15a17562_4_k_cu_2ca08966_183534cute7productE)
_ZN40_INTERNAL_15a17562_4_k_cu_2ca08966_183534cute7productE:
	.zero		1
	.type		_ZN40_INTERNAL_15a17562_4_k_cu_2ca08966_183534cuda3std3__45__cpo3endE,@object
	.size		_ZN40_INTERNAL_15a17562_4_k_cu_2ca08966_183534cuda3std3__45__cpo3endE,(_ZN40_INTERNAL_15a17562_4_k_cu_2ca08966_183534cuda3std3__419piecewise_constructE - _ZN40_INTERNAL_15a17562_4_k_cu_2ca08966_183534cuda3std3__45__cpo3endE)
_ZN40_INTERNAL_15a17562_4_k_cu_2ca08966_183534cuda3std3__45__cpo3endE:
	.zero		1
	.type		_ZN40_INTERNAL_15a17562_4_k_cu_2ca08966_183534cuda3std3__419piecewise_constructE,@object
	.size		_ZN40_INTERNAL_15a17562_4_k_cu_2ca08966_183534cuda3std3__419piecewise_constructE,(_ZN40_INTERNAL_15a17562_4_k_cu_2ca08966_183534cuda3std3__45__cpo4cendE - _ZN40_INTERNAL_15a17562_4_k_cu_2ca08966_183534cuda3std3__419piecewise_constructE)
_ZN40_INTERNAL_15a17562_4_k_cu_2ca08966_183534cuda3std3__419piecewise_constructE:
	.zero		1
	.type		_ZN40_INTERNAL_15a17562_4_k_cu_2ca08966_183534cuda3std3__45__cpo4cendE,@object
	.size		_ZN40_INTERNAL_15a17562_4_k_cu_2ca08966_183534cuda3std3__45__cpo4cendE,(_ZN40_INTERNAL_15a17562_4_k_cu_2ca08966_183534cuda3std6ranges3__45__cpo4swapE - _ZN40_INTERNAL_15a17562_4_k_cu_2ca08966_183534cuda3std3__45__cpo4cendE)
_ZN40_INTERNAL_15a17562_4_k_cu_2ca08966_183534cuda3std3__45__cpo4cendE:
	.zero		1
	.type		_ZN40_INTERNAL_15a17562_4_k_cu_2ca08966_183534cuda3std6ranges3__45__cpo4swapE,@object
	.size		_ZN40_INTERNAL_15a17562_4_k_cu_2ca08966_183534cuda3std6ranges3__45__cpo4swapE,(.L_7 - _ZN40_INTERNAL_15a17562_4_k_cu_2ca08966_183534cuda3std6ranges3__45__cpo4swapE)
_ZN40_INTERNAL_15a17562_4_k_cu_2ca08966_183534cuda3std6ranges3__45__cpo4swapE:
	.zero		1
.L_7:


//--------------------- .nv.constant0._ZN7cutlass13device_kernelINS_4gemm6kernel13GemmUniversalIN4cute5tupleIJiiiiEEENS1_10collective13CollectiveMmaINS1_37MainloopSm90TmaGmmaWarpSpecializedFP8ILi18ENS5_IJNS4_1CILi1EEENSA_ILi8EEESB_EEENS1_35KernelTmaWarpSpecializedCooperativeEEENS5_IJNSA_ILi128EEENSA_ILi256EEENSA_ILi32EEEEEENS_12float_e4m3_tENS5_IJlSB_lEEESK_SL_NS4_8TiledMMAINS4_8MMA_AtomIJNS4_4SM904GMMA31MMA_64x256x32_F32E4M3E4M3_SS_TNILNSP_7ScaleInE1ELSR_1EEEEEENS4_6LayoutINS5_IJNSA_ILi2EEESB_SB_EEENS5_IJSB_NSA_ILi0EEESX_EEEEENS5_IJNS4_10UnderscoreES10_S10_EEEEENS4_23SM90_TMA_LOAD_MULTICASTENS4_14ComposedLayoutINS4_7SwizzleILi1ELi4ELi3EEENS4_18smem_ptr_flag_bitsILi8EEENSU_INS5_IJSC_SI_EEENS5_IJSI_SB_EEEEEEEvNS4_8identityENS4_13SM90_TMA_LOADES1C_vS1D_EENS_8epilogue10collective6detail29Sm90TmaWarpSpecializedAdapterINS1H_15DefaultEpilogueISK_SL_SL_NS1G_6thread17LinearCombinationISK_Li1EffLNS1L_9ScaleType4KindE0ELNS_15FloatRoundStyleE2ESK_EENS1_15EpilogueDefaultEEEEEvvEEEEvNT_6ParamsE --------------------------
	.section	.nv.constant0._ZN7cutlass13device_kernelINS_4gemm6kernel13GemmUniversalIN4cute5tupleIJiiiiEEENS1_10collective13CollectiveMmaINS1_37MainloopSm90TmaGmmaWarpSpecializedFP8ILi18ENS5_IJNS4_1CILi1EEENSA_ILi8EEESB_EEENS1_35KernelTmaWarpSpecializedCooperativeEEENS5_IJNSA_ILi128EEENSA_ILi256EEENSA_ILi32EEEEEENS_12float_e4m3_tENS5_IJlSB_lEEESK_SL_NS4_8TiledMMAINS4_8MMA_AtomIJNS4_4SM904GMMA31MMA_64x256x32_F32E4M3E4M3_SS_TNILNSP_7ScaleInE1ELSR_1EEEEEENS4_6LayoutINS5_IJNSA_ILi2EEESB_SB_EEENS5_IJSB_NSA_ILi0EEESX_EEEEENS5_IJNS4_10UnderscoreES10_S10_EEEEENS4_23SM90_TMA_LOAD_MULTICASTENS4_14ComposedLayoutINS4_7SwizzleILi1ELi4ELi3EEENS4_18smem_ptr_flag_bitsILi8EEENSU_INS5_IJSC_SI_EEENS5_IJSI_SB_EEEEEEEvNS4_8identityENS4_13SM90_TMA_LOADES1C_vS1D_EENS_8epilogue10collective6detail29Sm90TmaWarpSpecializedAdapterINS1H_15DefaultEpilogueISK_SL_SL_NS1G_6thread17LinearCombinationISK_Li1EffLNS1L_9ScaleType4KindE0ELNS_15FloatRoundStyleE2ESK_EENS1_15EpilogueDefaultEEEEEvvEEEEvNT_6ParamsE,"a",@progbits
	.sectionflags	@""
	.align	4
.nv.constant0._ZN7cutlass13device_kernelINS_4gemm6kernel13GemmUniversalIN4cute5tupleIJiiiiEEENS1_10collective13CollectiveMmaINS1_37MainloopSm90TmaGmmaWarpSpecializedFP8ILi18ENS5_IJNS4_1CILi1EEENSA_ILi8EEESB_EEENS1_35KernelTmaWarpSpecializedCooperativeEEENS5_IJNSA_ILi128EEENSA_ILi256EEENSA_ILi32EEEEEENS_12float_e4m3_tENS5_IJlSB_lEEESK_SL_NS4_8TiledMMAINS4_8MMA_AtomIJNS4_4SM904GMMA31MMA_64x256x32_F32E4M3E4M3_SS_TNILNSP_7ScaleInE1ELSR_1EEEEEENS4_6LayoutINS5_IJNSA_ILi2EEESB_SB_EEENS5_IJSB_NSA_ILi0EEESX_EEEEENS5_IJNS4_10UnderscoreES10_S10_EEEEENS4_23SM90_TMA_LOAD_MULTICASTENS4_14ComposedLayoutINS4_7SwizzleILi1ELi4ELi3EEENS4_18smem_ptr_flag_bitsILi8EEENSU_INS5_IJSC_SI_EEENS5_IJSI_SB_EEEEEEEvNS4_8identityENS4_13SM90_TMA_LOADES1C_vS1D_EENS_8epilogue10collective6detail29Sm90TmaWarpSpecializedAdapterINS1H_15DefaultEpilogueISK_SL_SL_NS1G_6thread17LinearCombinationISK_Li1EffLNS1L_9ScaleType4KindE0ELNS_15FloatRoundStyleE2ESK_EENS1_15EpilogueDefaultEEEEEvvEEEEvNT_6ParamsE:
	.zero		1664


//--------------------- SYMBOLS --------------------------

	.type		.nv.reservedSmem.offset0,@object
	.size		.nv.reservedSmem.offset0,0x4
